def matmul_kernel(
    a_ptr,
    b_ptr,
    c_ptr,
    M,
    N,
    K,
    stride_am,
    stride_ak,
    stride_bk,
    stride_bn,
    stride_cm,
    stride_cn,
    BLOCK_M: tl.constexpr,
    BLOCK_N: tl.constexpr,
    BLOCK_K: tl.constexpr,
    GROUP_M: tl.constexpr,
):
    pid = tl.program_id(axis=0)
    num_pid_m = tl.cdiv(M, BLOCK_M)
    num_pid_n = tl.cdiv(N, BLOCK_N)
    num_pid_in_group = GROUP_M * num_pid_n
    group_id = pid // num_pid_in_group
    first_pid_m = group_id * GROUP_M
    group_size_m = min(num_pid_m - first_pid_m, GROUP_M)
    pid_m = first_pid_m + ((pid % num_pid_in_group) % group_size_m)
    pid_n = (pid % num_pid_in_group) // group_size_m

    offs_am = (pid_m * BLOCK_M + tl.arange(0, BLOCK_M)) % M
    offs_bn = (pid_n * BLOCK_N + tl.arange(0, BLOCK_N)) % N
    offs_k = tl.arange(0, BLOCK_K)
    a_ptrs = a_ptr + offs_am[:, None] * stride_am + offs_k[None, :] * stride_ak
    b_ptrs = b_ptr + offs_k[:, None] * stride_bk + offs_bn[None, :] * stride_bn

    acc = tl.zeros((BLOCK_M, BLOCK_N), dtype=tl.float32)
    for kk in range(0, tl.cdiv(K, BLOCK_K)):
        a = tl.load(a_ptrs, mask=offs_k[None, :] < K - kk * BLOCK_K, other=0.0)
        b = tl.load(b_ptrs, mask=offs_k[:, None] < K - kk * BLOCK_K, other=0.0)
        acc = tl.dot(a, b, acc)
        a_ptrs += BLOCK_K * stride_ak
        b_ptrs += BLOCK_K * stride_bk

    c = acc.to(c_ptr.dtype.element_ty)
    offs_cm = pid_m * BLOCK_M + tl.arange(0, BLOCK_M)
    offs_cn = pid_n * BLOCK_N + tl.arange(0, BLOCK_N)
    c_ptrs = c_ptr + offs_cm[:, None] * stride_cm + offs_cn[None, :] * stride_cn
    mask = (offs_cm[:, None] < M) & (offs_cn[None, :] < N)
    tl.store(c_ptrs, c, mask=mask)

# config = {"BLOCK_K": 32, "BLOCK_M": 128, "BLOCK_N": 64, "GROUP_M": 4, "arch": "sm_100", "dtype": "fp16", "num_ctas": 1, "num_stages": 3, "num_warps": 4}
# arch = sm_100


// ===== COMPILED SASS (sm_100a) =====

	.target	sm_100a

	.elftype	@"ET_EXEC"


//--------------------- .note.nv.tkinfo           --------------------------
	.section	.note.nv.tkinfo,"",@"SHT_NOTE"
	.sectionflags	@"SHF_NOTE_NV_TKINFO"
	.tkinfo
        /*0018*/ 	.word	0x00000081
        /*0030*/ 	.string	""
        /*0030*/ 	.string	"ptxas-blackwell"
        /*0030*/ 	.string	"Cuda compilation tools, release 12.9, V12.9.86"
        /*0030*/ 	.string	"Build cuda_12.9.r12.9/compiler.36037853_0"
        /*0030*/ 	.string	"-v  -suppress-debug-info  -lineinfo  -arch sm_100a "



//--------------------- .note.nv.cuver            --------------------------
	.section	.note.nv.cuver,"",@"SHT_NOTE"
	.sectionflags	@"SHF_NOTE_NV_CUVER"
        /*0018*/ 	.short	0x0001
        /*001a*/ 	.short	0x0064
        /*001c*/ 	.short	0x0001
        /*001e*/ 	.short	0x0000
        /*0020*/ 	.short	0x0001
        /*0022*/ 	.short	0x0000


//--------------------- .nv.info                  --------------------------
	.section	.nv.info,"",@"SHT_CUDA_INFO"
	.align	4


	//----- nvinfo : EIATTR_REGCOUNT
	.align		4
        /*0000*/ 	.byte	0x04, 0x2f
        /*0002*/ 	.short	(.L_4 - .L_3)
	.align		4
.L_3:
        /*0004*/ 	.word	index@(matmul_kernel)
        /*0008*/ 	.word	0x00000095


	//----- nvinfo : EIATTR_FRAME_SIZE
	.align		4
.L_4:
        /*000c*/ 	.byte	0x04, 0x11
        /*000e*/ 	.short	(.L_6 - .L_5)
	.align		4
.L_5:
        /*0010*/ 	.word	index@($__internal_2_$__cuda_sm10x_tcgen05_guardrail_trap_unallocated_columns_being_dealloced)
        /*0014*/ 	.word	0x00000000


	//----- nvinfo : EIATTR_FRAME_SIZE
	.align		4
.L_6:
        /*0018*/ 	.byte	0x04, 0x11
        /*001a*/ 	.short	(.L_8 - .L_7)
	.align		4
.L_7:
        /*001c*/ 	.word	index@($__internal_1_$__cuda_sm10x_tcgen05_guardrail_trap_phase_invalid_during_alloc)
        /*0020*/ 	.word	0x00000000


	//----- nvinfo : EIATTR_FRAME_SIZE
	.align		4
.L_8:
        /*0024*/ 	.byte	0x04, 0x11
        /*0026*/ 	.short	(.L_10 - .L_9)
	.align		4
.L_9:
        /*0028*/ 	.word	index@($__internal_0_$__cuda_sm10x_tcgen05_guardrail_trap_col_being_dealloced_not_returned_by_alloc)
        /*002c*/ 	.word	0x00000000


	//----- nvinfo : EIATTR_FRAME_SIZE
	.align		4
.L_10:
        /*0030*/ 	.byte	0x04, 0x11
        /*0032*/ 	.short	(.L_12 - .L_11)
	.align		4
.L_11:
        /*0034*/ 	.word	index@(matmul_kernel)
        /*0038*/ 	.word	0x00000000


	//----- nvinfo : EIATTR_MIN_STACK_SIZE
	.align		4
.L_12:
        /*003c*/ 	.byte	0x04, 0x12
        /*003e*/ 	.short	(.L_14 - .L_13)
	.align		4
.L_13:
        /*0040*/ 	.word	index@(matmul_kernel)
        /*0044*/ 	.word	0x00000000
.L_14:


//--------------------- .nv.info.matmul_kernel    --------------------------
	.section	.nv.info.matmul_kernel,"",@"SHT_CUDA_INFO"
	.sectionflags	@""
	.align	4


	//----- nvinfo : EIATTR_CUDA_API_VERSION
	.align		4
        /*0000*/ 	.byte	0x04, 0x37
        /*0002*/ 	.short	(.L_16 - .L_15)
.L_15:
        /*0004*/ 	.word	0x00000081


	//----- nvinfo : EIATTR_KPARAM_INFO
	.align		4
.L_16:
        /*0008*/ 	.byte	0x04, 0x17
        /*000a*/ 	.short	(.L_18 - .L_17)
.L_17:
        /*000c*/ 	.word	0x00000000
        /*0010*/ 	.short	0x000d
        /*0012*/ 	.short	0x0048
        /*0014*/ 	.byte	0x00, 0xf4, 0x21, 0x00


	//----- nvinfo : EIATTR_KPARAM_INFO
	.align		4
.L_18:
        /*0018*/ 	.byte	0x04, 0x17
        /*001a*/ 	.short	(.L_20 - .L_19)
.L_19:
        /*001c*/ 	.word	0x00000000
        /*0020*/ 	.short	0x000c
        /*0022*/ 	.short	0x0040
        /*0024*/ 	.byte	0x00, 0xf4, 0x21, 0x00


	//----- nvinfo : EIATTR_KPARAM_INFO
	.align		4
.L_20:
        /*0028*/ 	.byte	0x04, 0x17
        /*002a*/ 	.short	(.L_22 - .L_21)
.L_21:
        /*002c*/ 	.word	0x00000000
        /*0030*/ 	.short	0x000b
        /*0032*/ 	.short	0x0038
        /*0034*/ 	.byte	0x00, 0xf0, 0x11, 0x00


	//----- nvinfo : EIATTR_KPARAM_INFO
	.align		4
.L_22:
        /*0038*/ 	.byte	0x04, 0x17
        /*003a*/ 	.short	(.L_24 - .L_23)
.L_23:
        /*003c*/ 	.word	0x00000000
        /*0040*/ 	.short	0x000a
        /*0042*/ 	.short	0x0034
        /*0044*/ 	.byte	0x00, 0xf0, 0x11, 0x00


	//----- nvinfo : EIATTR_KPARAM_INFO
	.align		4
.L_24:
        /*0048*/ 	.byte	0x04, 0x17
        /*004a*/ 	.short	(.L_26 - .L_25)
.L_25:
        /*004c*/ 	.word	0x00000000
        /*0050*/ 	.short	0x0009
        /*0052*/ 	.short	0x0030
        /*0054*/ 	.byte	0x00, 0xf0, 0x11, 0x00


	//----- nvinfo : EIATTR_KPARAM_INFO
	.align		4
.L_26:
        /*0058*/ 	.byte	0x04, 0x17
        /*005a*/ 	.short	(.L_28 - .L_27)
.L_27:
        /*005c*/ 	.word	0x00000000
        /*0060*/ 	.short	0x0008
        /*0062*/ 	.short	0x002c
        /*0064*/ 	.byte	0x00, 0xf0, 0x11, 0x00


	//----- nvinfo : EIATTR_KPARAM_INFO
	.align		4
.L_28:
        /*0068*/ 	.byte	0x04, 0x17
        /*006a*/ 	.short	(.L_30 - .L_29)
.L_29:
        /*006c*/ 	.word	0x00000000
        /*0070*/ 	.short	0x0007
        /*0072*/ 	.short	0x0028
        /*0074*/ 	.byte	0x00, 0xf0, 0x11, 0x00


	//----- nvinfo : EIATTR_KPARAM_INFO
	.align		4
.L_30:
        /*0078*/ 	.byte	0x04, 0x17
        /*007a*/ 	.short	(.L_32 - .L_31)
.L_31:
        /*007c*/ 	.word	0x00000000
        /*0080*/ 	.short	0x0006
        /*0082*/ 	.short	0x0024
        /*0084*/ 	.byte	0x00, 0xf0, 0x11, 0x00


	//----- nvinfo : EIATTR_KPARAM_INFO
	.align		4
.L_32:
        /*0088*/ 	.byte	0x04, 0x17
        /*008a*/ 	.short	(.L_34 - .L_33)
.L_33:
        /*008c*/ 	.word	0x00000000
        /*0090*/ 	.short	0x0005
        /*0092*/ 	.short	0x0020
        /*0094*/ 	.byte	0x00, 0xf0, 0x11, 0x00


	//----- nvinfo : EIATTR_KPARAM_INFO
	.align		4
.L_34:
        /*0098*/ 	.byte	0x04, 0x17
        /*009a*/ 	.short	(.L_36 - .L_35)
.L_35:
        /*009c*/ 	.word	0x00000000
        /*00a0*/ 	.short	0x0004
        /*00a2*/ 	.short	0x001c
        /*00a4*/ 	.byte	0x00, 0xf0, 0x11, 0x00


	//----- nvinfo : EIATTR_KPARAM_INFO
	.align		4
.L_36:
        /*00a8*/ 	.byte	0x04, 0x17
        /*00aa*/ 	.short	(.L_38 - .L_37)
.L_37:
        /*00ac*/ 	.word	0x00000000
        /*00b0*/ 	.short	0x0003
        /*00b2*/ 	.short	0x0018
        /*00b4*/ 	.byte	0x00, 0xf0, 0x11, 0x00


	//----- nvinfo : EIATTR_KPARAM_INFO
	.align		4
.L_38:
        /*00b8*/ 	.byte	0x04, 0x17
        /*00ba*/ 	.short	(.L_40 - .L_39)
.L_39:
        /*00bc*/ 	.word	0x00000000
        /*00c0*/ 	.short	0x0002
        /*00c2*/ 	.short	0x0010
        /*00c4*/ 	.byte	0x00, 0xf4, 0x21, 0x00


	//----- nvinfo : EIATTR_KPARAM_INFO
	.align		4
.L_40:
        /*00c8*/ 	.byte	0x04, 0x17
        /*00ca*/ 	.short	(.L_42 - .L_41)
.L_41:
        /*00cc*/ 	.word	0x00000000
        /*00d0*/ 	.short	0x0001
        /*00d2*/ 	.short	0x0008
        /*00d4*/ 	.byte	0x00, 0xf4, 0x21, 0x00


	//----- nvinfo : EIATTR_KPARAM_INFO
	.align		4
.L_42:
        /*00d8*/ 	.byte	0x04, 0x17
        /*00da*/ 	.short	(.L_44 - .L_43)
.L_43:
        /*00dc*/ 	.word	0x00000000
        /*00e0*/ 	.short	0x0000
        /*00e2*/ 	.short	0x0000
        /*00e4*/ 	.byte	0x00, 0xf4, 0x21, 0x00


	//----- nvinfo : EIATTR_AT_ENTRY_FRAGMENTS
	.align		4
.L_44:
        /*00e8*/ 	.byte	0x04, 0x4f
        /*00ea*/ 	.short	(.L_46 - .L_45)


	//   ....[0]....
.L_45:
        /*00ec*/ 	.word	0x00000004


	//----- nvinfo : EIATTR_RESERVED_SMEM_USED
	.align		4
.L_46:
        /*00f0*/ 	.byte	0x01, 0x41
	.zero		2


	//----- nvinfo : EIATTR_SPARSE_MMA_MASK
	.align		4
        /*00f4*/ 	.byte	0x03, 0x50
        /*00f6*/ 	.short	0x0000


	//----- nvinfo : EIATTR_TCGEN05_1CTA_USED
	.align		4
        /*00f8*/ 	.byte	0x01, 0x51
	.zero		2


	//----- nvinfo : EIATTR_MAXREG_COUNT
	.align		4
        /*00fc*/ 	.byte	0x03, 0x1b
        /*00fe*/ 	.short	0x00ff


	//----- nvinfo : EIATTR_NUM_BARRIERS
	.align		4
        /*0100*/ 	.byte	0x02, 0x4c
        /*0102*/ 	.byte	0x01
	.zero		1


	//----- nvinfo : EIATTR_INT_WARP_WIDE_INSTR_OFFSETS
	.align		4
        /*0104*/ 	.byte	0x04, 0x31
        /*0106*/ 	.short	(.L_48 - .L_47)


	//   ....[0]....
.L_47:
        /*0108*/ 	.word	0x00001120


	//   ....[1]....
        /*010c*/ 	.word	0x00001150


	//   ....[2]....
        /*0110*/ 	.word	0x00002f10


	//   ....[3]....
        /*0114*/ 	.word	0x00006d40


	//   ....[4]....
        /*0118*/ 	.word	0x00006d90


	//----- nvinfo : EIATTR_COOP_GROUP_MASK_REGIDS
	.align		4
.L_48:
        /*011c*/ 	.byte	0x04, 0x29
        /*011e*/ 	.short	(.L_50 - .L_49)


	//   ....[0]....
.L_49:
        /*0120*/ 	.word	0xffffffff


	//   ....[1]....
        /*0124*/ 	.word	0xffffffff


	//   ....[2]....
        /*0128*/ 	.word	0xffffffff


	//   ....[3]....
        /*012c*/ 	.word	0xffffffff


	//----- nvinfo : EIATTR_COOP_GROUP_INSTR_OFFSETS
	.align		4
.L_50:
        /*0130*/ 	.byte	0x04, 0x28
        /*0132*/ 	.short	(.L_52 - .L_51)


	//   ....[0]....
.L_51:
        /*0134*/ 	.word	0x00000060


	//   ....[1]....
        /*0138*/ 	.word	0x00000320


	//   ....[2]....
        /*013c*/ 	.word	0x00006bd0


	//   ....[3]....
        /*0140*/ 	.word	0x00006e40


	//----- nvinfo : EIATTR_VRC_CTA_INIT_COUNT
	.align		4
.L_52:
        /*0144*/ 	.byte	0x02, 0x4a
        /*0146*/ 	.byte	0x80
	.zero		1


	//----- nvinfo : EIATTR_MBARRIER_INSTR_OFFSETS
	.align		4
        /*0148*/ 	.byte	0x04, 0x39
        /*014a*/ 	.short	(.L_54 - .L_53)


	//   ....[0]....
.L_53:
        /*014c*/ 	.word	0x00001260
        /*0150*/ 	.word	0x000000ff
        /*0154*/ 	.word	0x00000000
        /*0158*/ 	.short	0x0100
        /*015a*/ 	.byte	0x08
	.zero		1


	//   ....[1]....
        /*015c*/ 	.word	0x00002f50
        /*0160*/ 	.word	0x000000ff
        /*0164*/ 	.word	0x00002008
        /*0168*/ 	.short	0x0100
        /*016a*/ 	.byte	0x0b
	.zero		1


	//   ....[2]....
        /*016c*/ 	.word	0x000046d0
        /*0170*/ 	.word	0x000000ff
        /*0174*/ 	.word	0x00000000
        /*0178*/ 	.short	0x010a
        /*017a*/ 	.byte	0x08
	.zero		1


	//   ....[3]....
        /*017c*/ 	.word	0x00004ee0
        /*0180*/ 	.word	0x000000ff
        /*0184*/ 	.word	0x00000000
        /*0188*/ 	.short	0x010a
        /*018a*/ 	.byte	0x08
	.zero		1


	//   ....[4]....
        /*018c*/ 	.word	0x00005040
        /*0190*/ 	.word	0x000000ff
        /*0194*/ 	.word	0x00002000
        /*0198*/ 	.short	0x0108
        /*019a*/ 	.byte	0x0b
	.zero		1


	//   ....[5]....
        /*019c*/ 	.word	0x000050c0
        /*01a0*/ 	.word	0x000000ff
        /*01a4*/ 	.word	0x00002008
        /*01a8*/ 	.short	0x0108
        /*01aa*/ 	.byte	0x0b
	.zero		1


	//   ....[6]....
        /*01ac*/ 	.word	0x00006e60
        /*01b0*/ 	.word	0x000000ff
        /*01b4*/ 	.word	0x00000000
        /*01b8*/ 	.short	0x010a
        /*01ba*/ 	.byte	0x08
	.zero		1


	//   ....[7]....
        /*01bc*/ 	.word	0x00006e90
        /*01c0*/ 	.word	0x000000ff
        /*01c4*/ 	.word	0x00000000
        /*01c8*/ 	.short	0x010a
        /*01ca*/ 	.byte	0x08
	.zero		1


	//----- nvinfo : EIATTR_NUM_MBARRIERS
	.align		4
.L_54:
        /*01cc*/ 	.byte	0x03, 0x38
        /*01ce*/ 	.short	0x0002


	//----- nvinfo : EIATTR_EXIT_INSTR_OFFSETS
	.align		4
        /*01d0*/ 	.byte	0x04, 0x1c
        /*01d2*/ 	.short	(.L_56 - .L_55)


	//   ....[0]....
.L_55:
        /*01d4*/ 	.word	0x00006e50


	//----- nvinfo : EIATTR_REQNTID
	.align		4
.L_56:
        /*01d8*/ 	.byte	0x04, 0x10
        /*01da*/ 	.short	(.L_58 - .L_57)
.L_57:
        /*01dc*/ 	.word	0x00000080
        /*01e0*/ 	.word	0x00000001
        /*01e4*/ 	.word	0x00000001


	//----- nvinfo : EIATTR_CRS_STACK_SIZE
	.align		4
.L_58:
        /*01e8*/ 	.byte	0x04, 0x1e
        /*01ea*/ 	.short	(.L_60 - .L_59)
.L_59:
        /*01ec*/ 	.word	0x00000000


	//----- nvinfo : EIATTR_CBANK_PARAM_SIZE
	.align		4
.L_60:
        /*01f0*/ 	.byte	0x03, 0x19
        /*01f2*/ 	.short	0x0050


	//----- nvinfo : EIATTR_PARAM_CBANK
	.align		4
        /*01f4*/ 	.byte	0x04, 0x0a
        /*01f6*/ 	.short	(.L_62 - .L_61)
	.align		4
.L_61:
        /*01f8*/ 	.word	index@(.nv.constant0.matmul_kernel)
        /*01fc*/ 	.short	0x0380
        /*01fe*/ 	.short	0x0050


	//----- nvinfo : EIATTR_SW_WAR
	.align		4
.L_62:
        /*0200*/ 	.byte	0x04, 0x36
        /*0202*/ 	.short	(.L_64 - .L_63)
.L_63:
        /*0204*/ 	.word	0x00000008
.L_64:


//--------------------- .nv.compat                --------------------------
	.section	.nv.compat,"",@"SHT_CUDA_COMPAT_INFO"
	.align	4
        /*0000*/ 	.byte	0x02, 0x02, 0x02, 0x00, 0x02, 0x05, 0x05, 0x00, 0x02, 0x03, 0x00, 0x00, 0x02, 0x06, 0x01, 0x00


//--------------------- .nv.callgraph             --------------------------
	.section	.nv.callgraph,"",@"SHT_CUDA_CALLGRAPH"
	.align	4
	.sectionentsize	8
	.align		4
        /*0000*/ 	.word	0x00000000
	.align		4
        /*0004*/ 	.word	0xffffffff
	.align		4
        /*0008*/ 	.word	0x00000000
	.align		4
        /*000c*/ 	.word	0xfffffffe
	.align		4
        /*0010*/ 	.word	0x00000000
	.align		4
        /*0014*/ 	.word	0xfffffffd
	.align		4
        /*0018*/ 	.word	0x00000000
	.align		4
        /*001c*/ 	.word	0xfffffffc


//--------------------- .text.matmul_kernel       --------------------------
	.section	.text.matmul_kernel,"ax",@progbits
	.align	128
        .global         matmul_kernel
        .type           matmul_kernel,@function
        .size           matmul_kernel,(.L_x_21 - matmul_kernel)
        .other          matmul_kernel,@"STO_CUDA_ENTRY STV_DEFAULT"
matmul_kernel:
.text.matmul_kernel:
[----:B------:R-:W0:Y:S01]  /*0000*/  LDC R1, c[0x0][0x37c] ;  /* 0x0000df00ff017b82 */ /* 0x000e220000000800 */
[----:B------:R-:W1:Y:S01]  /*0010*/  S2R R38, SR_TID.X ;  /* 0x0000000000267919 */ /* 0x000e620000002100 */
[----:B------:R-:W2:Y:S01]  /*0020*/  LDCU.64 UR22, c[0x0][0x358] ;  /* 0x00006b00ff1677ac */ /* 0x000ea20008000a00 */
[----:B-1----:R-:W-:-:S13]  /*0030*/  ISETP.GE.U32.AND P1, PT, R38, 0x20, PT ;  /* 0x000000202600780c */ /* 0x002fda0003f26070 */
[----:B--2---:R-:W-:Y:S05]  /*0040*/  @P1 BRA `(.L_x_0) ;  /* 0x0000000000b81947 */ /* 0x004fea0003800000 */
[----:B------:R-:W1:Y:S01]  /*0050*/  S2UR UR6, SR_CgaCtaId ;  /* 0x00000000000679c3 */ /* 0x000e620000008800 */
[----:B------:R-:W-:Y:S01]  /*0060*/  NOP ;  /* 0x0000000000007918 */ /* 0x000fe20000000000 */
[----:B------:R-:W-:Y:S02]  /*0070*/  UMOV UR4, 0x40 ;  /* 0x0000004000047882 */ /* 0x000fe40000000000 */
[----:B-1----:R-:W-:-:S09]  /*0080*/  ULEA UR4, UR6, UR4, 0x18 ;  /* 0x0000000406047291 */ /* 0x002fd2000f8ec0ff */
[----:B------:R-:W1:Y:S01]  /*0090*/  LDS.U8 R0, [UR4] ;  /* 0x00000004ff007984 */ /* 0x000e620008000000 */
[----:B------:R-:W-:Y:S02]  /*00a0*/  UMOV UR4, 0x400 ;  /* 0x0000040000047882 */ /* 0x000fe40000000000 */
[----:B------:R-:W-:Y:S01]  /*00b0*/  ULEA UR4, UR6, UR4, 0x18 ;  /* 0x0000000406047291 */ /* 0x000fe2000f8ec0ff */
[----:B-1----:R-:W-:-:S13]  /*00c0*/  ISETP.NE.AND P0, PT, R0, RZ, PT ;  /* 0x000000ff0000720c */ /* 0x002fda0003f05270 */
[----:B------:R-:W-:Y:S05]  /*00d0*/  @P0 BRA `(.L_x_1) ;  /* 0x00000000007c0947 */ /* 0x000fea0003800000 */
[----:B------:R-:W-:-:S13]  /*00e0*/  ELECT P0, URZ, PT ;  /* 0x0000000000ff782f */ /* 0x000fda0003800000 */
[----:B------:R-:W-:Y:S05]  /*00f0*/  @!P0 BRA `(.L_x_2) ;  /* 0x0000000000848947 */ /* 0x000fea0003800000 */
[----:B------:R-:W-:Y:S01]  /*0100*/  UMOV UR5, 0x4 ;  /* 0x0000000400057882 */ /* 0x000fe20000000000 */
[----:B------:R-:W-:Y:S02]  /*0110*/  IMAD.MOV.U32 R4, RZ, RZ, 0x1 ;  /* 0x00000001ff047424 */ /* 0x000fe400078e00ff */
[----:B------:R-:W-:Y:S02]  /*0120*/  IMAD.MOV.U32 R5, RZ, RZ, 0xf ;  /* 0x0000000fff057424 */ /* 0x000fe400078e00ff */
[----:B------:R-:W-:Y:S04]  /*0130*/  DEPBAR.LE SB1, 0x36 ;  /* 0x00009d800000791a */ /* 0x000fe80000000000 */
[----:B------:R-:W1:Y:S02]  /*0140*/  UTCATOMSWS.FIND_AND_SET.ALIGN UP0, UR5, UR5 ;  /* 0x00000005000575e3 */ /* 0x000e640008000800 */
[----:B-1----:R-:W-:-:S04]  /*0150*/  PLOP3.LUT P0, PT, PT, PT, UP0, 0x80, 0x8 ;  /* 0x000000000008781c */ /* 0x002fc80003f0f008 */
[----:B------:R-:W-:-:S04]  /*0160*/  SEL R0, RZ, 0xffffffff, !P0 ;  /* 0xffffffffff007807 */ /* 0x000fc80004000000 */
[----:B------:R-:W-:Y:S01]  /*0170*/  ISETP.NE.AND P0, PT, R0, RZ, PT ;  /* 0x000000ff0000720c */ /* 0x000fe20003f05270 */
[----:B------:R-:W-:-:S12]  /*0180*/  IMAD.U32 R0, RZ, RZ, UR5 ;  /* 0x00000005ff007e24 */ /* 0x000fd8000f8e00ff */
[----:B------:R-:W-:Y:S05]  /*0190*/  @P0 BRA `(.L_x_3) ;  /* 0x0000000000240947 */ /* 0x000fea0003800000 */
.L_x_4:
[----:B------:R-:W-:Y:S05]  /*01a0*/  NANOSLEEP 0x64 ;  /* 0x000000640000795d */ /* 0x000fea0003800000 */
[----:B------:R-:W-:-:S05]  /*01b0*/  UMOV UR5, 0x4 ;  /* 0x0000000400057882 */ /* 0x000fca0000000000 */
[----:B------:R-:W-:Y:S04]  /*01c0*/  DEPBAR.LE SB1, 0x36 ;  /* 0x00009d800000791a */ /* 0x000fe80000000000 */
[----:B------:R-:W1:Y:S02]  /*01d0*/  UTCATOMSWS.FIND_AND_SET.ALIGN UP0, UR5, UR5 ;  /* 0x00000005000575e3 */ /* 0x000e640008000800 */
[----:B-1----:R-:W-:-:S04]  /*01e0*/  PLOP3.LUT P0, PT, PT, PT, UP0, 0x80, 0x8 ;  /* 0x000000000008781c */ /* 0x002fc80003f0f008 */
[----:B------:R-:W-:-:S04]  /*01f0*/  SEL R0, RZ, 0xffffffff, !P0 ;  /* 0xffffffffff007807 */ /* 0x000fc80004000000 */
[----:B------:R-:W-:Y:S01]  /*0200*/  ISETP.NE.AND P0, PT, R0, RZ, PT ;  /* 0x000000ff0000720c */ /* 0x000fe20003f05270 */
[----:B------:R-:W-:-:S12]  /*0210*/  IMAD.U32 R0, RZ, RZ, UR5 ;  /* 0x00000005ff007e24 */ /* 0x000fd8000f8e00ff */
[----:B------:R-:W-:Y:S05]  /*0220*/  @!P0 BRA `(.L_x_4) ;  /* 0xfffffffc00dc8947 */ /* 0x000fea000383ffff */
.L_x_3:
[C---:B------:R-:W-:Y:S01]  /*0230*/  VIADD R3, R0.reuse, 0x10 ;  /* 0x0000001000037836 */ /* 0x040fe20000000000 */
[----:B------:R-:W-:Y:S01]  /*0240*/  UMOV UR5, 0x50 ;  /* 0x0000005000057882 */ /* 0x000fe20000000000 */
[----:B------:R-:W-:Y:S01]  /*0250*/  SHF.L.U32 R2, R5, R0, RZ ;  /* 0x0000000005027219 */ /* 0x000fe200000006ff */
[----:B------:R-:W-:Y:S01]  /*0260*/  ULEA UR5, UR6, UR5, 0x18 ;  /* 0x0000000506057291 */ /* 0x000fe2000f8ec0ff */
[----:B------:R-:W-:Y:S01]  /*0270*/  IMAD.SHL.U32 R0, R0, 0x20, RZ ;  /* 0x0000002000007824 */ /* 0x000fe200078e00ff */
[----:B------:R-:W-:-:S04]  /*0280*/  SHF.L.U32 R3, R4, R3, RZ ;  /* 0x0000000304037219 */ /* 0x000fc800000006ff */
[----:B------:R-:W-:-:S05]  /*0290*/  LOP3.LUT R2, R3, R2, RZ, 0xfc, !PT ;  /* 0x0000000203027212 */ /* 0x000fca00078efcff */
[----:B------:R1:W-:Y:S04]  /*02a0*/  ATOMS.OR RZ, [UR5], R2 ;  /* 0x00000002ffff798c */ /* 0x0003e8000b000005 */
[----:B------:R1:W-:Y:S01]  /*02b0*/  STS [UR4], R0 ;  /* 0x00000000ff007988 */ /* 0x0003e20008000804 */
[----:B------:R-:W-:Y:S05]  /*02c0*/  BRA `(.L_x_2) ;  /* 0x0000000000107947 */ /* 0x000fea0003800000 */
.L_x_1:
[----:B------:R-:W-:Y:S01]  /*02d0*/  IMAD.MOV.U32 R0, RZ, RZ, -0x1 ;  /* 0xffffffffff007424 */ /* 0x000fe200078e00ff */
[----:B------:R-:W-:-:S04]  /*02e0*/  MOV R2, 0x310 ;  /* 0x0000031000027802 */ /* 0x000fc80000000f00 */
[----:B------:R1:W-:Y:S03]  /*02f0*/  STS [UR4], R0 ;  /* 0x00000000ff007988 */ /* 0x0003e60008000804 */
[----:B01----:R-:W-:Y:S05]  /*0300*/  CALL.REL.NOINC `($__internal_1_$__cuda_sm10x_tcgen05_guardrail_trap_phase_invalid_during_alloc) ;  /* 0x0000006800f87944 */ /* 0x003fea0003c00000 */
.L_x_2:
[----:B------:R-:W-:Y:S05]  /*0310*/  WARPSYNC.ALL ;  /* 0x0000000000007948 */ /* 0x000fea0003800000 */
[----:B------:R-:W-:Y:S01]  /*0320*/  NOP ;  /* 0x0000000000007918 */ /* 0x000fe20000000000 */
.L_x_0:
[----:B------:R-:W2:Y:S01]  /*0330*/  LDC.64 R70, c[0x0][0x398] ;  /* 0x0000e600ff467b82 */ /* 0x000ea20000000a00 */
[----:B------:R-:W3:Y:S01]  /*0340*/  S2R R5, SR_CTAID.X ;  /* 0x0000000000057919 */ /* 0x000ee20000002500 */
[----:B------:R-:W-:Y:S01]  /*0350*/  UMOV UR11, 0x400 ;  /* 0x00000400000b7882 */ /* 0x000fe20000000000 */
[----:B------:R-:W-:Y:S01]  /*0360*/  SHF.R.U32.HI R19, RZ, 0x5, R38 ;  /* 0x00000005ff137819 */ /* 0x000fe20000011626 */
[----:B------:R-:W4:Y:S03]  /*0370*/  LDCU.128 UR16, c[0x0][0x380] ;  /* 0x00007000ff1077ac */ /* 0x000f260008000c00 */
[----:B------:R-:W-:Y:S01]  /*0380*/  SGXT.U32 R19, R19, 0x2 ;  /* 0x000000021313781a */ /* 0x000fe20000000000 */
[----:B------:R-:W5:Y:S01]  /*0390*/  S2UR UR5, SR_CgaCtaId ;  /* 0x00000000000579c3 */ /* 0x000f620000008800 */
[----:B------:R-:W-:-:S07]  /*03a0*/  UMOV UR7, 0x1 ;  /* 0x0000000100077882 */ /* 0x000fce0000000000 */
[----:B------:R-:W1:Y:S02]  /*03b0*/  LDC.64 R56, c[0x0][0x3a8] ;  /* 0x0000ea00ff387b82 */ /* 0x000e640000000a00 */
[----:B-12---:R-:W-:Y:S01]  /*03c0*/  VIADD R0, R71, 0x3f ;  /* 0x0000003f47007836 */ /* 0x006fe20000000000 */
[----:B------:R-:W-:-:S04]  /*03d0*/  IABS R14, R71 ;  /* 0x00000047000e7213 */ /* 0x000fc80000000000 */
[----:B------:R-:W-:Y:S01]  /*03e0*/  SHF.R.S32.HI R3, RZ, 0x1f, R0 ;  /* 0x0000001fff037819 */ /* 0x000fe20000011400 */
[----:B-----5:R-:W-:-:S03]  /*03f0*/  ULEA UR11, UR5, UR11, 0x18 ;  /* 0x0000000b050b7291 */ /* 0x020fc6000f8ec0ff */
[----:B------:R-:W-:Y:S02]  /*0400*/  LEA.HI R3, R3, R0, RZ, 0x6 ;  /* 0x0000000003037211 */ /* 0x000fe400078f30ff */
[----:B---3--:R-:W-:Y:S02]  /*0410*/  IABS R8, R5 ;  /* 0x0000000500087213 */ /* 0x008fe40000000000 */
[----:B------:R-:W-:-:S05]  /*0420*/  SHF.R.S32.HI R3, RZ, 0x6, R3 ;  /* 0x00000006ff037819 */ /* 0x000fca0000011403 */
[----:B------:R-:W-:-:S05]  /*0430*/  IMAD.SHL.U32 R4, R3, 0x4, RZ ;  /* 0x0000000403047824 */ /* 0x000fca00078e00ff */
[-C--:B------:R-:W-:Y:S02]  /*0440*/  IABS R7, R4.reuse ;  /* 0x0000000400077213 */ /* 0x080fe40000000000 */
[----:B------:R-:W-:Y:S02]  /*0450*/  IABS R10, R4 ;  /* 0x00000004000a7213 */ /* 0x000fe40000000000 */
[----:B------:R-:W1:Y:S08]  /*0460*/  I2F.RP R0, R7 ;  /* 0x0000000700007306 */ /* 0x000e700000209400 */
[----:B-1----:R-:W1:Y:S02]  /*0470*/  MUFU.RCP R0, R0 ;  /* 0x0000000000007308 */ /* 0x002e640000001000 */
[----:B-1----:R-:W-:-:S02]  /*0480*/  VIADD R2, R0, 0xffffffe ;  /* 0x0ffffffe00027836 */ /* 0x002fc40000000000 */
[----:B------:R-:W-:-:S04]  /*0490*/  IMAD.MOV R0, RZ, RZ, -R10 ;  /* 0x000000ffff007224 */ /* 0x000fc800078e0a0a */
[----:B------:R1:W2:Y:S02]  /*04a0*/  F2I.FTZ.U32.TRUNC.NTZ R3, R2 ;  /* 0x0000000200037305 */ /* 0x0002a4000021f000 */
[----:B-1----:R-:W-:Y:S02]  /*04b0*/  IMAD.MOV.U32 R2, RZ, RZ, RZ ;  /* 0x000000ffff027224 */ /* 0x002fe400078e00ff */
[----:B--2---:R-:W-:-:S04]  /*04c0*/  IMAD.MOV R6, RZ, RZ, -R3 ;  /* 0x000000ffff067224 */ /* 0x004fc800078e0a03 */
[----:B------:R-:W-:Y:S02]  /*04d0*/  IMAD R9, R6, R7, RZ ;  /* 0x0000000706097224 */ /* 0x000fe400078e02ff */
[----:B------:R-:W-:Y:S02]  /*04e0*/  IMAD.MOV.U32 R6, RZ, RZ, R8 ;  /* 0x000000ffff067224 */ /* 0x000fe400078e0008 */
[----:B------:R-:W-:-:S06]  /*04f0*/  IMAD.HI.U32 R3, R3, R9, R2 ;  /* 0x0000000903037227 */ /* 0x000fcc00078e0002 */
[----:B------:R-:W-:-:S04]  /*0500*/  IMAD.HI.U32 R3, R3, R6, RZ ;  /* 0x0000000603037227 */ /* 0x000fc800078e00ff */
[----:B------:R-:W-:Y:S01]  /*0510*/  IMAD R0, R3, R0, R6 ;  /* 0x0000000003007224 */ /* 0x000fe200078e0206 */
[----:B------:R-:W-:Y:S04]  /*0520*/  BAR.SYNC.DEFER_BLOCKING 0x0 ;  /* 0x0000000000007b1d */ /* 0x000fe80000010000 */
[----:B------:R-:W-:-:S13]  /*0530*/  ISETP.GT.U32.AND P2, PT, R7, R0, PT ;  /* 0x000000000700720c */ /* 0x000fda0003f44070 */
[----:B------:R-:W-:Y:S02]  /*0540*/  @!P2 IMAD.IADD R0, R0, 0x1, -R7 ;  /* 0x000000010000a824 */ /* 0x000fe400078e0a07 */
[----:B------:R-:W-:Y:S01]  /*0550*/  @!P2 VIADD R3, R3, 0x1 ;  /* 0x000000010303a836 */ /* 0x000fe20000000000 */
[----:B------:R-:W-:Y:S02]  /*0560*/  ISETP.NE.AND P2, PT, R4, RZ, PT ;  /* 0x000000ff0400720c */ /* 0x000fe40003f45270 */
[----:B------:R-:W-:Y:S02]  /*0570*/  ISETP.GE.U32.AND P0, PT, R0, R7, PT ;  /* 0x000000070000720c */ /* 0x000fe40003f06070 */
[----:B------:R-:W-:-:S04]  /*0580*/  LOP3.LUT R0, R5, R4, RZ, 0x3c, !PT ;  /* 0x0000000405007212 */ /* 0x000fc800078e3cff */
[----:B------:R-:W-:Y:S01]  /*0590*/  ISETP.GE.AND P3, PT, R0, RZ, PT ;  /* 0x000000ff0000720c */ /* 0x000fe20003f66270 */
[----:B------:R-:W-:-:S06]  /*05a0*/  VIADD R0, R70, 0x7f ;  /* 0x0000007f46007836 */ /* 0x000fcc0000000000 */
[----:B------:R-:W-:-:S04]  /*05b0*/  @P0 VIADD R3, R3, 0x1 ;  /* 0x0000000103030836 */ /* 0x000fc80000000000 */
[----:B------:R-:W-:Y:S01]  /*05c0*/  IMAD.MOV.U32 R2, RZ, RZ, R3 ;  /* 0x000000ffff027224 */ /* 0x000fe200078e0003 */
[----:B------:R-:W-:-:S03]  /*05d0*/  SHF.R.S32.HI R3, RZ, 0x1f, R0 ;  /* 0x0000001fff037819 */ /* 0x000fc60000011400 */
[----:B------:R-:W-:Y:S01]  /*05e0*/  @!P3 IMAD.MOV R2, RZ, RZ, -R2 ;  /* 0x000000ffff02b224 */ /* 0x000fe200078e0a02 */
[----:B------:R-:W-:Y:S02]  /*05f0*/  @!P2 LOP3.LUT R2, RZ, R4, RZ, 0x33, !PT ;  /* 0x00000004ff02a212 */ /* 0x000fe400078e33ff */
[----:B------:R-:W-:-:S03]  /*0600*/  LEA.HI R3, R3, R0, RZ, 0x7 ;  /* 0x0000000003037211 */ /* 0x000fc600078f38ff */
[----:B------:R-:W-:Y:S02]  /*0610*/  IMAD.SHL.U32 R8, R2, 0x4, RZ ;  /* 0x0000000402087824 */ /* 0x000fe400078e00ff */
[----:B------:R-:W-:-:S03]  /*0620*/  IMAD.MOV R2, RZ, RZ, -R2 ;  /* 0x000000ffff027224 */ /* 0x000fc600078e0a02 */
[----:B------:R-:W-:Y:S01]  /*0630*/  LEA.HI.SX32 R3, R3, -R8, 0x19 ;  /* 0x8000000803037211 */ /* 0x000fe200078fcaff */
[----:B------:R-:W-:-:S03]  /*0640*/  IMAD R10, R4, R2, R5 ;  /* 0x00000002040a7224 */ /* 0x000fc600078e0205 */
[----:B------:R-:W-:Y:S02]  /*0650*/  VIMNMX R11, PT, PT, R3, 0x4, PT ;  /* 0x00000004030b7848 */ /* 0x000fe40003fe0100 */
[----:B------:R-:W-:Y:S02]  /*0660*/  IABS R9, R10 ;  /* 0x0000000a00097213 */ /* 0x000fe40000000000 */
[-C--:B------:R-:W-:Y:S02]  /*0670*/  IABS R7, R11.reuse ;  /* 0x0000000b00077213 */ /* 0x080fe40000000000 */
[----:B------:R-:W-:Y:S02]  /*0680*/  IABS R4, R11 ;  /* 0x0000000b00047213 */ /* 0x000fe40000000000 */
[----:B------:R-:W1:Y:S08]  /*0690*/  I2F.RP R0, R7 ;  /* 0x0000000700007306 */ /* 0x000e700000209400 */
[----:B-1----:R-:W1:Y:S02]  /*06a0*/  MUFU.RCP R0, R0 ;  /* 0x0000000000007308 */ /* 0x002e640000001000 */
[----:B-1----:R-:W-:-:S02]  /*06b0*/  VIADD R3, R0, 0xffffffe ;  /* 0x0ffffffe00037836 */ /* 0x002fc40000000000 */
[----:B------:R-:W-:-:S04]  /*06c0*/  IMAD.MOV R0, RZ, RZ, -R4 ;  /* 0x000000ffff007224 */ /* 0x000fc800078e0a04 */
[----:B------:R-:W1:Y:S02]  /*06d0*/  F2I.FTZ.U32.TRUNC.NTZ R3, R3 ;  /* 0x0000000300037305 */ /* 0x000e64000021f000 */
[----:B-1----:R-:W-:-:S04]  /*06e0*/  IMAD.MOV R6, RZ, RZ, -R3 ;  /* 0x000000ffff067224 */ /* 0x002fc800078e0a03 */
[----:B------:R-:W-:Y:S02]  /*06f0*/  IMAD.MOV.U32 R2, RZ, RZ, R6 ;  /* 0x000000ffff027224 */ /* 0x000fe400078e0006 */
[----:B------:R-:W1:Y:S02]  /*0700*/  I2F.RP R6, R14 ;  /* 0x0000000e00067306 */ /* 0x000e640000209400 */
[----:B------:R-:W-:Y:S02]  /*0710*/  IMAD R5, R2, R7, RZ ;  /* 0x0000000702057224 */ /* 0x000fe400078e02ff */
[----:B------:R-:W-:-:S04]  /*0720*/  IMAD.MOV.U32 R2, RZ, RZ, RZ ;  /* 0x000000ffff027224 */ /* 0x000fc800078e00ff */
[----:B------:R-:W-:Y:S01]  /*0730*/  IMAD.HI.U32 R2, R3, R5, R2 ;  /* 0x0000000503027227 */ /* 0x000fe200078e0002 */
[----:B------:R-:W-:-:S05]  /*0740*/  IABS R3, R70 ;  /* 0x0000004600037213 */ /* 0x000fca0000000000 */
[----:B------:R-:W-:Y:S01]  /*0750*/  IMAD.HI.U32 R2, R2, R9, RZ ;  /* 0x0000000902027227 */ /* 0x000fe200078e00ff */
[----:B-1----:R-:W1:Y:S03]  /*0760*/  MUFU.RCP R6, R6 ;  /* 0x0000000600067308 */ /* 0x002e660000001000 */
[----:B------:R-:W-:Y:S02]  /*0770*/  IMAD R0, R2, R0, R9 ;  /* 0x0000000002007224 */ /* 0x000fe400078e0209 */
[----:B------:R-:W-:-:S03]  /*0780*/  IMAD.MOV.U32 R9, RZ, RZ, R3 ;  /* 0x000000ffff097224 */ /* 0x000fc600078e0003 */
[----:B------:R-:W-:Y:S01]  /*0790*/  ISETP.GT.U32.AND P2, PT, R7, R0, PT ;  /* 0x000000000700720c */ /* 0x000fe20003f44070 */
[----:B------:R-:W2:Y:S01]  /*07a0*/  I2F.RP R3, R9 ;  /* 0x0000000900037306 */ /* 0x000ea20000209400 */
[----:B-1----:R-:W-:-:S11]  /*07b0*/  VIADD R34, R6, 0xffffffe ;  /* 0x0ffffffe06227836 */ /* 0x002fd60000000000 */
[----:B------:R-:W-:Y:S01]  /*07c0*/  @!P2 IMAD.IADD R0, R0, 0x1, -R7 ;  /* 0x000000010000a824 */ /* 0x000fe200078e0a07 */
[----:B------:R1:W-:Y:S01]  /*07d0*/  F2I.FTZ.U32.TRUNC.NTZ R35, R34 ;  /* 0x0000002200237305 */ /* 0x0003e2000021f000 */
[----:B------:R-:W-:Y:S01]  /*07e0*/  @!P2 VIADD R2, R2, 0x1 ;  /* 0x000000010202a836 */ /* 0x000fe20000000000 */
[----:B------:R-:W-:Y:S02]  /*07f0*/  ISETP.NE.AND P2, PT, R11, RZ, PT ;  /* 0x000000ff0b00720c */ /* 0x000fe40003f45270 */
[----:B------:R-:W-:Y:S02]  /*0800*/  ISETP.GE.U32.AND P0, PT, R0, R7, PT ;  /* 0x000000070000720c */ /* 0x000fe40003f06070 */
[----:B------:R-:W-:Y:S02]  /*0810*/  LOP3.LUT R0, R10, R11, RZ, 0x3c, !PT ;  /* 0x0000000b0a007212 */ /* 0x000fe400078e3cff */
[----:B--2---:R-:W2:Y:S01]  /*0820*/  MUFU.RCP R3, R3 ;  /* 0x0000000300037308 */ /* 0x004ea20000001000 */
[----:B-1----:R-:W-:Y:S01]  /*0830*/  IMAD.MOV.U32 R34, RZ, RZ, RZ ;  /* 0x000000ffff227224 */ /* 0x002fe200078e00ff */
[----:B------:R-:W-:-:S07]  /*0840*/  ISETP.GE.AND P3, PT, R0, RZ, PT ;  /* 0x000000ff0000720c */ /* 0x000fce0003f66270 */
[----:B------:R-:W-:-:S04]  /*0850*/  @P0 VIADD R2, R2, 0x1 ;  /* 0x0000000102020836 */ /* 0x000fc80000000000 */
[----:B------:R-:W-:Y:S02]  /*0860*/  IMAD.MOV.U32 R12, RZ, RZ, R2 ;  /* 0x000000ffff0c7224 */ /* 0x000fe400078e0002 */
[----:B--2---:R-:W-:Y:S01]  /*0870*/  VIADD R4, R3, 0xffffffe ;  /* 0x0ffffffe03047836 */ /* 0x004fe20000000000 */
[----:B------:R-:W-:Y:S01]  /*0880*/  LOP3.LUT R3, R38, 0x7f, RZ, 0xc0, !PT ;  /* 0x0000007f26037812 */ /* 0x000fe200078ec0ff */
[----:B------:R-:W-:Y:S01]  /*0890*/  @!P3 IMAD.MOV R12, RZ, RZ, -R12 ;  /* 0x000000ffff0cb224 */ /* 0x000fe200078e0a0c */
[----:B------:R-:W-:Y:S01]  /*08a0*/  @!P2 LOP3.LUT R12, RZ, R11, RZ, 0x33, !PT ;  /* 0x0000000bff0ca212 */ /* 0x000fe200078e33ff */
[----:B------:R1:W2:Y:S04]  /*08b0*/  F2I.FTZ.U32.TRUNC.NTZ R5, R4 ;  /* 0x0000000400057305 */ /* 0x0002a8000021f000 */
[----:B------:R-:W-:-:S04]  /*08c0*/  IMAD.MOV R0, RZ, RZ, -R12 ;  /* 0x000000ffff007224 */ /* 0x000fc800078e0a0c */
[----:B------:R-:W-:Y:S02]  /*08d0*/  IMAD R0, R11, R0, R10 ;  /* 0x000000000b007224 */ /* 0x000fe400078e020a */
[----:B-1----:R-:W-:Y:S02]  /*08e0*/  IMAD.MOV.U32 R4, RZ, RZ, RZ ;  /* 0x000000ffff047224 */ /* 0x002fe400078e00ff */
[----:B------:R-:W-:Y:S02]  /*08f0*/  IMAD.IADD R0, R8, 0x1, R0 ;  /* 0x0000000108007824 */ /* 0x000fe400078e0200 */
[----:B--2---:R-:W-:-:S04]  /*0900*/  IMAD.MOV R2, RZ, RZ, -R5 ;  /* 0x000000ffff027224 */ /* 0x004fc800078e0a05 */
[----:B------:R-:W-:Y:S02]  /*0910*/  IMAD.MOV.U32 R8, RZ, RZ, R2 ;  /* 0x000000ffff087224 */ /* 0x000fe400078e0002 */
[----:B------:R-:W-:Y:S02]  /*0920*/  IMAD R2, R0, 0x80, R3 ;  /* 0x0000008000027824 */ /* 0x000fe400078e0203 */
[----:B------:R-:W-:Y:S02]  /*0930*/  IMAD R7, R8, R9, RZ ;  /* 0x0000000908077224 */ /* 0x000fe400078e02ff */
[----:B------:R-:W1:Y:S01]  /*0940*/  LDS R8, [UR11] ;  /* 0x0000000bff087984 */ /* 0x000e620008000800 */
[----:B------:R-:W-:Y:S01]  /*0950*/  IABS R0, R2 ;  /* 0x0000000200007213 */ /* 0x000fe20000000000 */
[----:B------:R-:W-:Y:S01]  /*0960*/  IMAD.HI.U32 R4, R5, R7, R4 ;  /* 0x0000000705047227 */ /* 0x000fe200078e0004 */
[----:B------:R-:W-:Y:S01]  /*0970*/  BAR.SYNC.DEFER_BLOCKING 0x0 ;  /* 0x0000000000007b1d */ /* 0x000fe20000010000 */
[----:B------:R-:W-:-:S02]  /*0980*/  ISETP.GE.AND P3, PT, R2, RZ, PT ;  /* 0x000000ff0200720c */ /* 0x000fc40003f66270 */
[----:B------:R-:W-:Y:S02]  /*0990*/  IMAD.MOV R7, RZ, RZ, -R35 ;  /* 0x000000ffff077224 */ /* 0x000fe400078e0a23 */
[----:B------:R-:W-:-:S04]  /*09a0*/  IMAD.HI.U32 R4, R4, R0, RZ ;  /* 0x0000000004047227 */ /* 0x000fc800078e00ff */
[----:B------:R-:W-:Y:S02]  /*09b0*/  IMAD.MOV R4, RZ, RZ, -R4 ;  /* 0x000000ffff047224 */ /* 0x000fe400078e0a04 */
[----:B------:R-:W-:Y:S02]  /*09c0*/  IMAD R7, R7, R14, RZ ;  /* 0x0000000e07077224 */ /* 0x000fe400078e02ff */
[C---:B------:R-:W-:Y:S02]  /*09d0*/  IMAD R6, R9.reuse, R4, R0 ;  /* 0x0000000409067224 */ /* 0x040fe400078e0200 */
[----:B------:R-:W2:Y:S01]  /*09e0*/  LDC.64 R4, c[0x0][0x3a0] ;  /* 0x0000e800ff047b82 */ /* 0x000ea20000000a00 */
[----:B------:R-:W-:Y:S02]  /*09f0*/  IMAD.SHL.U32 R0, R12, 0x40, RZ ;  /* 0x000000400c007824 */ /* 0x000fe400078e00ff */
[----:B------:R-:W-:Y:S01]  /*0a00*/  ISETP.GT.U32.AND P0, PT, R9, R6, PT ;  /* 0x000000060900720c */ /* 0x000fe20003f04070 */
[----:B------:R-:W-:-:S02]  /*0a10*/  IMAD.HI.U32 R34, R35, R7, R34 ;  /* 0x0000000723227227 */ /* 0x000fc400078e0022 */
[----:B------:R-:W-:-:S04]  /*0a20*/  LOP3.LUT R19, R0, R19, RZ, 0xfc, !PT ;  /* 0x0000001300137212 */ /* 0x000fc800078efcff */
[----:B------:R-:W-:Y:S02]  /*0a30*/  IABS R17, R19 ;  /* 0x0000001300117213 */ /* 0x000fe40000000000 */
[----:B------:R-:W-:-:S03]  /*0a40*/  LOP3.LUT R42, R19, 0x4, RZ, 0xfc, !PT ;  /* 0x00000004132a7812 */ /* 0x000fc600078efcff */
[----:B------:R-:W-:Y:S01]  /*0a50*/  IMAD.HI.U32 R7, R34, R17, RZ ;  /* 0x0000001122077227 */ /* 0x000fe200078e00ff */
[----:B------:R-:W-:-:S03]  /*0a60*/  IABS R51, R42 ;  /* 0x0000002a00337213 */ /* 0x000fc60000000000 */
[----:B------:R-:W-:Y:S01]  /*0a70*/  @!P0 IMAD.IADD R6, R6, 0x1, -R9 ;  /* 0x0000000106068824 */ /* 0x000fe200078e0a09 */
[----:B------:R-:W-:Y:S01]  /*0a80*/  ISETP.NE.AND P0, PT, R70, RZ, PT ;  /* 0x000000ff4600720c */ /* 0x000fe20003f05270 */
[----:B------:R-:W-:Y:S01]  /*0a90*/  IMAD.MOV R7, RZ, RZ, -R7 ;  /* 0x000000ffff077224 */ /* 0x000fe200078e0a07 */
[----:B-1----:R-:W-:Y:S02]  /*0aa0*/  R2UR UR10, R8 ;  /* 0x00000000080a72ca */ /* 0x002fe400000e0000 */
[----:B------:R-:W-:Y:S01]  /*0ab0*/  ISETP.GT.U32.AND P2, PT, R9, R6, PT ;  /* 0x000000060900720c */ /* 0x000fe20003f44070 */
[----:B------:R-:W-:Y:S02]  /*0ac0*/  IMAD R17, R14, R7, R17 ;  /* 0x000000070e117224 */ /* 0x000fe400078e0211 */
[C---:B--2---:R-:W-:Y:S02]  /*0ad0*/  VIADD R7, R4.reuse, 0xffffffec ;  /* 0xffffffec04077836 */ /* 0x044fe40000000000 */
[----:B------:R-:W-:-:S02]  /*0ae0*/  VIADD R10, R4, 0xffffffea ;  /* 0xffffffea040a7836 */ /* 0x000fc40000000000 */
[C---:B------:R-:W-:Y:S02]  /*0af0*/  VIADD R11, R4.reuse, 0xffffffe4 ;  /* 0xffffffe4040b7836 */ /* 0x040fe40000000000 */
[C---:B------:R-:W-:Y:S02]  /*0b00*/  VIADD R16, R4.reuse, 0xffffffe6 ;  /* 0xffffffe604107836 */ /* 0x040fe40000000000 */
[----:B------:R-:W-:Y:S02]  /*0b10*/  VIADD R15, R4, 0xffffffe7 ;  /* 0xffffffe7040f7836 */ /* 0x000fe40000000000 */
[----:B------:R-:W-:Y:S01]  /*0b20*/  @!P2 IMAD.IADD R6, R6, 0x1, -R9 ;  /* 0x000000010606a824 */ /* 0x000fe200078e0a09 */
[----:B------:R-:W-:Y:S01]  /*0b30*/  ISETP.NE.U32.AND P2, PT, R3, RZ, PT ;  /* 0x000000ff0300720c */ /* 0x000fe20003f45070 */
[----:B------:R-:W-:Y:S01]  /*0b40*/  VIADD R3, R4, 0xfffffffe ;  /* 0xfffffffe04037836 */ /* 0x000fe20000000000 */
[----:B------:R-:W-:Y:S01]  /*0b50*/  SHF.R.U32.HI R9, RZ, 0x5, R38 ;  /* 0x00000005ff097819 */ /* 0x000fe20000011626 */
[----:B------:R-:W-:-:S02]  /*0b60*/  IMAD.MOV.U32 R22, RZ, RZ, R6 ;  /* 0x000000ffff167224 */ /* 0x000fc400078e0006 */
[C---:B------:R-:W-:Y:S01]  /*0b70*/  VIADD R6, R4.reuse, 0xfffffff0 ;  /* 0xfffffff004067836 */ /* 0x040fe20000000000 */
[----:B------:R-:W-:Y:S01]  /*0b80*/  ISETP.GE.U32.AND P5, PT, R3, 0x7fffffdf, PT ;  /* 0x7fffffdf0300780c */ /* 0x000fe20003fa6070 */
[----:B------:R-:W-:Y:S01]  /*0b90*/  @!P3 IMAD.MOV R22, RZ, RZ, -R22 ;  /* 0x000000ffff16b224 */ /* 0x000fe200078e0a16 */
[----:B------:R-:W-:Y:S01]  /*0ba0*/  @!P0 LOP3.LUT R22, RZ, R70, RZ, 0x33, !PT ;  /* 0x00000046ff168212 */ /* 0x000fe200078e33ff */
[----:B------:R-:W-:Y:S01]  /*0bb0*/  VIADD R3, R4, 0xffffffed ;  /* 0xffffffed04037836 */ /* 0x000fe20000000000 */
[----:B------:R-:W-:Y:S01]  /*0bc0*/  ISETP.GE.U32.AND P0, PT, R6, 0x7fffffd1, PT ;  /* 0x7fffffd10600780c */ /* 0x000fe20003f06070 */
[C---:B------:R-:W-:Y:S01]  /*0bd0*/  VIADD R6, R4.reuse, 0xfffffffd ;  /* 0xfffffffd04067836 */ /* 0x040fe20000000000 */
[----:B------:R-:W-:Y:S01]  /*0be0*/  ISETP.GE.U32.AND P3, PT, R7, 0x7fffffcd, PT ;  /* 0x7fffffcd0700780c */ /* 0x000fe20003f66070 */
[C---:B------:R-:W-:Y:S01]  /*0bf0*/  VIADD R7, R4.reuse, 0xffffffe8 ;  /* 0xffffffe804077836 */ /* 0x040fe20000000000 */
[----:B------:R-:W-:Y:S01]  /*0c00*/  ISETP.GE.U32.AND P6, PT, R3, 0x7fffffce, PT ;  /* 0x7fffffce0300780c */ /* 0x000fe20003fc6070 */
[----:B------:R-:W-:Y:S01]  /*0c10*/  VIADD R3, R4, 0xffffffef ;  /* 0xffffffef04037836 */ /* 0x000fe20000000000 */
[----:B------:R-:W-:Y:S01]  /*0c20*/  ISETP.GE.U32.AND P4, PT, R6, 0x7fffffde, PT ;  /* 0x7fffffde0600780c */ /* 0x000fe20003f86070 */
[C---:B------:R-:W-:Y:S01]  /*0c30*/  VIADD R6, R4.reuse, 0xffffffee ;  /* 0xffffffee04067836 */ /* 0x040fe20000000000 */
[----:B------:R-:W-:Y:S01]  /*0c40*/  R2UR UR9, R9 ;  /* 0x00000000090972ca */ /* 0x000fe200000e0000 */
[C---:B------:R-:W-:Y:S01]  /*0c50*/  VIADD R20, R4.reuse, 0xffffffe2 ;  /* 0xffffffe204147836 */ /* 0x040fe20000000000 */
[----:B------:R-:W-:Y:S01]  /*0c60*/  SEL R8, RZ, 0x1, P3 ;  /* 0x00000001ff087807 */ /* 0x000fe20001800000 */
[----:B------:R-:W-:Y:S01]  /*0c70*/  VIADD R23, R4, 0xffffffe3 ;  /* 0xffffffe304177836 */ /* 0x000fe20000000000 */
[----:B------:R-:W-:Y:S01]  /*0c80*/  ISETP.GE.U32.AND P3, PT, R6, 0x7fffffcf, PT ;  /* 0x7fffffcf0600780c */ /* 0x000fe20003f66070 */
[----:B------:R-:W-:Y:S01]  /*0c90*/  IMAD R35, R22, R5, RZ ;  /* 0x0000000516237224 */ /* 0x000fe200078e02ff */
[----:B------:R-:W-:-:S02]  /*0ca0*/  SEL R9, RZ, 0x1fffe, P6 ;  /* 0x0001fffeff097807 */ /* 0x000fc40003000000 */
[----:B------:R-:W-:Y:S01]  /*0cb0*/  ISETP.GE.U32.AND P6, PT, R3, 0x7fffffd0, PT ;  /* 0x7fffffd00300780c */ /* 0x000fe20003fc6070 */
[----:B------:R-:W-:Y:S01]  /*0cc0*/  VIADD R3, R4, 0xffffffe9 ;  /* 0xffffffe904037836 */ /* 0x000fe20000000000 */
[----:B------:R-:W-:Y:S01]  /*0cd0*/  SEL R6, RZ, 0x4, P3 ;  /* 0x00000004ff067807 */ /* 0x000fe20001800000 */
[----:B------:R-:W-:Y:S01]  /*0ce0*/  IMAD.IADD R8, R8, 0x1, R9 ;  /* 0x0000000108087824 */ /* 0x000fe200078e0209 */
[----:B------:R-:W-:Y:S01]  /*0cf0*/  ISETP.GE.U32.AND P3, PT, R7, 0x7fffffc9, PT ;  /* 0x7fffffc90700780c */ /* 0x000fe20003f66070 */
[----:B------:R-:W-:Y:S01]  /*0d00*/  VIADD R37, R0, UR9 ;  /* 0x0000000900257c36 */ /* 0x000fe20008000000 */
[----:B------:R-:W-:Y:S01]  /*0d10*/  SEL R7, RZ, 0x7fff8, P6 ;  /* 0x0007fff8ff077807 */ /* 0x000fe20003000000 */
[----:B------:R-:W-:Y:S01]  /*0d20*/  USHF.L.U32 UR4, UR9, 0x15, URZ ;  /* 0x0000001509047899 */ /* 0x000fe200080006ff */
[----:B------:R-:W-:Y:S01]  /*0d30*/  ISETP.GE.U32.AND P6, PT, R3, 0x7fffffca, PT ;  /* 0x7fffffca0300780c */ /* 0x000fe20003fc6070 */
[----:B------:R-:W-:Y:S01]  /*0d40*/  VIADD R3, R4, 0xffffffeb ;  /* 0xffffffeb04037836 */ /* 0x000fe20000000000 */
[----:B------:R-:W-:Y:S01]  /*0d50*/  SEL R12, RZ, 0x1, P3 ;  /* 0x00000001ff0c7807 */ /* 0x000fe20001800000 */
[----:B------:R-:W-:Y:S01]  /*0d60*/  VIADD R50, R37, 0x1c ;  /* 0x0000001c25327836 */ /* 0x000fe20000000000 */
[----:B------:R-:W-:Y:S01]  /*0d70*/  ISETP.GE.U32.AND P3, PT, R10, 0x7fffffcb, PT ;  /* 0x7fffffcb0a00780c */ /* 0x000fe20003f66070 */
[----:B------:R-:W-:Y:S01]  /*0d80*/  ULOP3.LUT UR4, UR4, 0x600000, URZ, 0xc0, !UPT ;  /* 0x0060000004047892 */ /* 0x000fe2000f8ec0ff */
[----:B------:R-:W-:-:S02]  /*0d90*/  SEL R13, RZ, 0x1fffe, P6 ;  /* 0x0001fffeff0d7807 */ /* 0x000fc40003000000 */
[----:B------:R-:W-:Y:S01]  /*0da0*/  ISETP.GE.U32.AND P6, PT, R3, 0x7fffffcc, PT ;  /* 0x7fffffcc0300780c */ /* 0x000fe20003fc6070 */
[----:B------:R-:W-:Y:S01]  /*0db0*/  VIADD R3, R4, 0xffffffe5 ;  /* 0xffffffe504037836 */ /* 0x000fe20000000000 */
[----:B------:R-:W-:Y:S01]  /*0dc0*/  SEL R10, RZ, 0x4, P3 ;  /* 0x00000004ff0a7807 */ /* 0x000fe20001800000 */
[----:B------:R-:W-:Y:S01]  /*0dd0*/  IMAD.IADD R12, R12, 0x1, R13 ;  /* 0x000000010c0c7824 */ /* 0x000fe200078e020d */
[----:B------:R-:W-:Y:S02]  /*0de0*/  ISETP.GE.U32.AND P3, PT, R11, 0x7fffffc5, PT ;  /* 0x7fffffc50b00780c */ /* 0x000fe40003f66070 */
[----:B------:R-:W-:Y:S02]  /*0df0*/  SEL R11, RZ, 0x7fff8, P6 ;  /* 0x0007fff8ff0b7807 */ /* 0x000fe40003000000 */
[----:B------:R-:W-:Y:S01]  /*0e00*/  ISETP.GE.U32.AND P6, PT, R3, 0x7fffffc6, PT ;  /* 0x7fffffc60300780c */ /* 0x000fe20003fc6070 */
[----:B------:R-:W-:Y:S01]  /*0e10*/  VIADD R3, R4, 0xffffffe1 ;  /* 0xffffffe104037836 */ /* 0x000fe20000000000 */
[----:B------:R-:W-:-:S02]  /*0e20*/  SEL R18, RZ, 0x1, P3 ;  /* 0x00000001ff127807 */ /* 0x000fc40001800000 */
[----:B------:R-:W-:Y:S02]  /*0e30*/  ISETP.GE.U32.AND P3, PT, R16, 0x7fffffc7, PT ;  /* 0x7fffffc71000780c */ /* 0x000fe40003f66070 */
[----:B------:R-:W-:Y:S02]  /*0e40*/  SEL R21, RZ, 0x1fffe, P6 ;  /* 0x0001fffeff157807 */ /* 0x000fe40003000000 */
[----:B------:R-:W-:Y:S02]  /*0e50*/  ISETP.GE.U32.AND P6, PT, R15, 0x7fffffc8, PT ;  /* 0x7fffffc80f00780c */ /* 0x000fe40003fc6070 */
[----:B------:R-:W-:Y:S01]  /*0e60*/  SEL R15, RZ, 0x4, P3 ;  /* 0x00000004ff0f7807 */ /* 0x000fe20001800000 */
[----:B------:R-:W-:Y:S01]  /*0e70*/  IMAD.IADD R18, R18, 0x1, R21 ;  /* 0x0000000112127824 */ /* 0x000fe200078e0215 */
[----:B------:R-:W-:Y:S01]  /*0e80*/  ISETP.GE.U32.AND P3, PT, R3, 0x7fffffc2, PT ;  /* 0x7fffffc20300780c */ /* 0x000fe20003f66070 */
[----:B------:R-:W-:Y:S01]  /*0e90*/  VIADD R3, R4, 0xffffffe0 ;  /* 0xffffffe004037836 */ /* 0x000fe20000000000 */
[----:B------:R-:W-:-:S02]  /*0ea0*/  SEL R16, RZ, 0x7fff8, P6 ;  /* 0x0007fff8ff107807 */ /* 0x000fc40003000000 */
[----:B------:R-:W-:Y:S02]  /*0eb0*/  ISETP.GE.U32.AND P6, PT, R20, 0x7fffffc3, PT ;  /* 0x7fffffc31400780c */ /* 0x000fe40003fc6070 */
[----:B------:R-:W-:Y:S02]  /*0ec0*/  SEL R20, RZ, 0x1fffe, P3 ;  /* 0x0001fffeff147807 */ /* 0x000fe40001800000 */
[----:B------:R-:W-:Y:S02]  /*0ed0*/  ISETP.GE.U32.AND P3, PT, R3, 0x7fffffc1, PT ;  /* 0x7fffffc10300780c */ /* 0x000fe40003f66070 */
[----:B------:R-:W-:Y:S02]  /*0ee0*/  SEL R9, RZ, 0x4, P6 ;  /* 0x00000004ff097807 */ /* 0x000fe40003000000 */
[----:B------:R-:W-:Y:S02]  /*0ef0*/  SEL R13, RZ, 0x1, P3 ;  /* 0x00000001ff0d7807 */ /* 0x000fe40001800000 */
[----:B------:R-:W-:-:S02]  /*0f00*/  LOP3.LUT R8, R8, 0x3, RZ, 0xc0, !PT ;  /* 0x0000000308087812 */ /* 0x000fc400078ec0ff */
[----:B------:R-:W-:Y:S01]  /*0f10*/  ISETP.GE.U32.AND P6, PT, R23, 0x7fffffc4, PT ;  /* 0x7fffffc41700780c */ /* 0x000fe20003fc6070 */
[----:B------:R-:W-:Y:S01]  /*0f20*/  IMAD.IADD R13, R13, 0x1, R20 ;  /* 0x000000010d0d7824 */ /* 0x000fe200078e0214 */
[----:B------:R-:W-:Y:S02]  /*0f30*/  IADD3 R8, PT, PT, R8, R7, R6 ;  /* 0x0000000708087210 */ /* 0x000fe40007ffe006 */
[----:B------:R-:W-:Y:S02]  /*0f40*/  LOP3.LUT R12, R12, 0x3, RZ, 0xc0, !PT ;  /* 0x000000030c0c7812 */ /* 0x000fe400078ec0ff */
[----:B------:R-:W-:Y:S02]  /*0f50*/  SEL R6, RZ, 0x7fff8, P6 ;  /* 0x0007fff8ff067807 */ /* 0x000fe40003000000 */
[----:B------:R-:W-:Y:S02]  /*0f60*/  LOP3.LUT R13, R13, 0x3, RZ, 0xc0, !PT ;  /* 0x000000030d0d7812 */ /* 0x000fe400078ec0ff */
[----:B------:R-:W-:-:S02]  /*0f70*/  IADD3 R10, PT, PT, R12, R11, R10 ;  /* 0x0000000b0c0a7210 */ /* 0x000fc40007ffe00a */
[----:B------:R-:W-:Y:S02]  /*0f80*/  LOP3.LUT R18, R18, 0x3, RZ, 0xc0, !PT ;  /* 0x0000000312127812 */ /* 0x000fe400078ec0ff */
[----:B------:R-:W-:Y:S01]  /*0f90*/  IADD3 R6, PT, PT, R13, R6, R9 ;  /* 0x000000060d067210 */ /* 0x000fe20007ffe009 */
[----:B------:R-:W-:Y:S01]  /*0fa0*/  IMAD.SHL.U32 R9, R10, 0x100, RZ ;  /* 0x000001000a097824 */ /* 0x000fe200078e00ff */
[----:B------:R-:W-:Y:S02]  /*0fb0*/  IADD3 R15, PT, PT, R18, R16, R15 ;  /* 0x00000010120f7210 */ /* 0x000fe40007ffe00f */
[----:B------:R-:W-:Y:S02]  /*0fc0*/  LOP3.LUT R6, R6, 0xf, RZ, 0xc0, !PT ;  /* 0x0000000f06067812 */ /* 0x000fe400078ec0ff */
[----:B------:R-:W-:Y:S02]  /*0fd0*/  IABS R65, R50 ;  /* 0x0000003200417213 */ /* 0x000fe40000000000 */
[----:B------:R-:W-:Y:S01]  /*0fe0*/  LOP3.LUT R9, R9, 0xf00, RZ, 0xe2, !PT ;  /* 0x00000f0009097812 */ /* 0x000fe200078ee2ff */
[----:B------:R-:W-:-:S02]  /*0ff0*/  IMAD R15, R15, 0x10, R6 ;  /* 0x000000100f0f7824 */ /* 0x000fc400078e0206 */
[----:B------:R-:W-:-:S03]  /*1000*/  IMAD.HI.U32 R7, R34, R65, RZ ;  /* 0x0000004122077227 */ /* 0x000fc600078e00ff */
[----:B------:R-:W-:Y:S01]  /*1010*/  LOP3.LUT R15, R15, 0xff, RZ, 0xc0, !PT ;  /* 0x000000ff0f0f7812 */ /* 0x000fe200078ec0ff */
[----:B------:R-:W-:-:S04]  /*1020*/  IMAD.HI.U32 R6, R34, R51, RZ ;  /* 0x0000003322067227 */ /* 0x000fc800078e00ff */
[----:B------:R-:W-:Y:S02]  /*1030*/  IMAD.MOV R7, RZ, RZ, -R7 ;  /* 0x000000ffff077224 */ /* 0x000fe400078e0a07 */
[----:B------:R-:W-:Y:S02]  /*1040*/  IMAD.MOV R6, RZ, RZ, -R6 ;  /* 0x000000ffff067224 */ /* 0x000fe400078e0a06 */
[----:B------:R-:W-:Y:S02]  /*1050*/  IMAD R8, R8, 0x1000, R9 ;  /* 0x0000100008087824 */ /* 0x000fe400078e0209 */
[C---:B------:R-:W-:Y:S02]  /*1060*/  IMAD R65, R14.reuse, R7, R65 ;  /* 0x000000070e417224 */ /* 0x040fe400078e0241 */
[----:B------:R-:W-:Y:S02]  /*1070*/  IMAD R51, R14, R6, R51 ;  /* 0x000000060e337224 */ /* 0x000fe400078e0233 */
[----:B------:R-:W-:Y:S01]  /*1080*/  IMAD.IADD R33, R8, 0x1, R15 ;  /* 0x0000000108217824 */ /* 0x000fe200078e020f */
[----:B----4-:R-:W-:Y:S06]  /*1090*/  @P1 BRA `(.L_x_5) ;  /* 0x0000000000181947 */ /* 0x010fec0003800000 */
[----:B------:R-:W-:Y:S01]  /*10a0*/  ELECT P6, URZ, PT ;  /* 0x0000000000ff782f */ /* 0x000fe200038c0000 */
[----:B------:R-:W-:Y:S01]  /*10b0*/  IMAD.MOV.U32 R5, RZ, RZ, 0x1 ;  /* 0x00000001ff057424 */ /* 0x000fe200078e00ff */
[----:B------:R-:W-:Y:S01]  /*10c0*/  UMOV UR6, 0x40 ;  /* 0x0000004000067882 */ /* 0x000fe20000000000 */
[----:B------:R-:W-:Y:S01]  /*10d0*/  UVIRTCOUNT.DEALLOC.SMPOOL 0x80 ;  /* 0x000000800000784c */ /* 0x000fe20000000000 */
[----:B------:R-:W-:-:S09]  /*10e0*/  ULEA UR6, UR5, UR6, 0x18 ;  /* 0x0000000605067291 */ /* 0x000fd2000f8ec0ff */
[----:B------:R1:W-:Y:S03]  /*10f0*/  @P6 STS.U8 [UR6], R5 ;  /* 0x00000005ff006988 */ /* 0x0003e60008000006 */
.L_x_5:
[----:B------:R-:W-:Y:S01]  /*1100*/  UIADD3 UR12, UPT, UPT, UR10, UR4, URZ ;  /* 0x000000040a0c7290 */ /* 0x000fe2000fffe0ff */
[----:B------:R-:W-:Y:S01]  /*1110*/  IMAD.SHL.U32 R36, R35, 0x2, RZ ;  /* 0x0000000223247824 */ /* 0x000fe200078e00ff */
[----:B------:R-:W-:Y:S01]  /*1120*/  VOTEU.ALL UP0, P2 ;  /* 0x0000000000ff7886 */ /* 0x000fe20001000000 */
[----:B------:R-:W-:Y:S01]  /*1130*/  UIADD3 UR8, UPT, UPT, UR11, 0x2000, URZ ;  /* 0x000020000b087890 */ /* 0x000fe2000fffe0ff */
[----:B------:R-:W-:Y:S01]  /*1140*/  IMAD R43, R56, 0x1e, RZ ;  /* 0x0000001e382b7824 */ /* 0x000fe200078e02ff */
[----:B------:R-:W-:Y:S01]  /*1150*/  VOTEU.ALL UP1, P2 ;  /* 0x0000000000ff7886 */ /* 0x000fe20001020000 */
[----:B------:R-:W-:Y:S01]  /*1160*/  IADD3 R6, P6, PT, R36, UR16, RZ ;  /* 0x0000001024067c10 */ /* 0x000fe2000ffde0ff */
[----:B-1----:R-:W-:Y:S01]  /*1170*/  IMAD R5, R56, 0xf, RZ ;  /* 0x0000000f38057824 */ /* 0x002fe200078e02ff */
[----:B------:R-:W-:-:S04]  /*1180*/  @!UP0 UIADD3 UR4, UPT, UPT, -UR7, 0x100000, URZ ;  /* 0x0010000007048890 */ /* 0x000fc8000fffe1ff */
[----:B------:R-:W-:Y:S02]  /*1190*/  @!UP0 USHF.L.U32 UR5, UR4, 0xb, URZ ;  /* 0x0000000b04058899 */ /* 0x000fe400080006ff */
[----:B------:R-:W-:Y:S01]  /*11a0*/  @!UP0 USHF.L.U32 UR4, UR4, 0x1, URZ ;  /* 0x0000000104048899 */ /* 0x000fe200080006ff */
[----:B------:R-:W-:Y:S01]  /*11b0*/  STTM.x64 tmem[UR12], RZ ;  /* 0x000000ff000079ed */ /* 0x000fe2000834000c */
[----:B------:R-:W1:Y:S02]  /*11c0*/  FENCE.VIEW.ASYNC.T ;  /* 0x00000000000073c6 */ /* 0x000e640000000200 */
[----:B-1----:R-:W-:Y:S01]  /*11d0*/  BAR.SYNC.DEFER_BLOCKING 0x0 ;  /* 0x0000000000007b1d */ /* 0x002fe20000010000 */
[----:B------:R-:W-:Y:S01]  /*11e0*/  LEA.HI.X.SX32 R7, R35, UR17, 0x1, P6 ;  /* 0x0000001123077c11 */ /* 0x000fe2000b0f0eff */
[----:B------:R-:W-:Y:S01]  /*11f0*/  IMAD.SHL.U32 R20, R56, 0x2, RZ ;  /* 0x0000000238147824 */ /* 0x000fe200078e00ff */
[----:B------:R-:W-:Y:S02]  /*1200*/  IADD3 R12, P6, PT, R43, R6, RZ ;  /* 0x000000062b0c7210 */ /* 0x000fe40007fde0ff */
[----:B------:R-:W-:-:S02]  /*1210*/  PRMT R15, RZ, 0x7610, R15 ;  /* 0x00007610ff0f7816 */ /* 0x000fc4000000000f */
[----:B------:R-:W-:Y:S01]  /*1220*/  LEA.HI.X.SX32 R13, R5, R7, 0x1, P6 ;  /* 0x00000007050d7211 */ /* 0x000fe200030f0eff */
[----:B------:R-:W-:Y:S01]  /*1230*/  VIADD R10, R4, 0xfffffffb ;  /* 0xfffffffb040a7836 */ /* 0x000fe20000000000 */
[----:B------:R-:W-:Y:S01]  /*1240*/  IADD3 R8, P6, PT, R20, R6, RZ ;  /* 0x0000000614087210 */ /* 0x000fe20007fde0ff */
[----:B------:R-:W1:Y:S02]  /*1250*/  FENCE.VIEW.ASYNC.S ;  /* 0x00000000000073c6 */ /* 0x000e640000000000 */
[----:B-1----:R1:W2:Y:S02]  /*1260*/  @!UP1 SYNCS.EXCH.64 URZ, [UR8], UR4 ;  /* 0x0000000408ff95b2 */ /* 0x0022a40008000100 */
[----:B--2---:R-:W-:Y:S01]  /*1270*/  BAR.SYNC.DEFER_BLOCKING 0x0 ;  /* 0x0000000000007b1d */ /* 0x004fe20000010000 */
[----:B------:R-:W-:Y:S02]  /*1280*/  LOP3.LUT R33, R33, 0xffff, RZ, 0xc0, !PT ;  /* 0x0000ffff21217812 */ /* 0x000fe400078ec0ff */
[----:B------:R-:W-:-:S02]  /*1290*/  PRMT R5, RZ, 0x7610, R5 ;  /* 0x00007610ff057816 */ /* 0x000fc40000000005 */
[C---:B------:R-:W-:Y:S02]  /*12a0*/  LEA.HI.X.SX32 R9, R56.reuse, R7, 0x1, P6 ;  /* 0x0000000738097211 */ /* 0x040fe400030f0eff */
[----:B------:R-:W-:Y:S02]  /*12b0*/  SHF.R.U32.HI R11, RZ, 0xf, R33 ;  /* 0x0000000fff0b7819 */ /* 0x000fe40000011621 */
[----:B------:R-:W-:Y:S02]  /*12c0*/  PRMT R41, RZ, 0x7610, R41 ;  /* 0x00007610ff297816 */ /* 0x000fe40000000029 */
[----:B------:R-:W-:Y:S01]  /*12d0*/  SHF.R.U32.HI R16, RZ, 0xe, R33 ;  /* 0x0000000eff107819 */ /* 0x000fe20000011621 */
[C---:B------:R-:W-:Y:S01]  /*12e0*/  IMAD R25, R56.reuse, 0x22, RZ ;  /* 0x0000002238197824 */ /* 0x040fe200078e02ff */
[----:B------:R-:W-:Y:S01]  /*12f0*/  PRMT R39, RZ, 0x7610, R39 ;  /* 0x00007610ff277816 */ /* 0x000fe20000000027 */
[C---:B------:R-:W-:Y:S01]  /*1300*/  IMAD.SHL.U32 R21, R56.reuse, 0x4, RZ ;  /* 0x0000000438157824 */ /* 0x040fe200078e00ff */
[----:B------:R-:W-:Y:S01]  /*1310*/  PRMT R40, RZ, 0x7610, R40 ;  /* 0x00007610ff287816 */ /* 0x000fe20000000028 */
[C---:B------:R-:W-:Y:S01]  /*1320*/  IMAD R22, R56.reuse, 0x9, RZ ;  /* 0x0000000938167824 */ /* 0x040fe200078e02ff */
[----:B------:R-:W-:Y:S01]  /*1330*/  PRMT R45, RZ, 0x7610, R45 ;  /* 0x00007610ff2d7816 */ /* 0x000fe2000000002d */
[----:B------:R-:W-:Y:S01]  /*1340*/  IMAD R27, R56, 0x24, RZ ;  /* 0x00000024381b7824 */ /* 0x000fe200078e02ff */
[----:B------:R-:W-:-:S02]  /*1350*/  PRMT R46, RZ, 0x7610, R46 ;  /* 0x00007610ff2e7816 */ /* 0x000fc4000000002e */
[----:B------:R-:W-:Y:S01]  /*1360*/  PRMT R44, RZ, 0x7610, R44 ;  /* 0x00007610ff2c7816 */ /* 0x000fe2000000002c */
[----:B------:R-:W-:Y:S01]  /*1370*/  IMAD.SHL.U32 R23, R56, 0x8, RZ ;  /* 0x0000000838177824 */ /* 0x000fe200078e00ff */
[----:B------:R-:W-:Y:S01]  /*1380*/  PRMT R49, RZ, 0x7610, R49 ;  /* 0x00007610ff317816 */ /* 0x000fe20000000031 */
[----:B------:R2:W5:Y:S01]  /*1390*/  @!P0 LDG.E.U16 R15, desc[UR22][R12.64] ;  /* 0x000000160c0f8981 */ /* 0x000562000c1e1500 */
[----:B------:R-:W-:Y:S02]  /*13a0*/  ISETP.GE.U32.AND P0, PT, R10, 0x7fffffdc, PT ;  /* 0x7fffffdc0a00780c */ /* 0x000fe40003f06070 */
[----:B------:R-:W-:Y:S01]  /*13b0*/  PRMT R47, RZ, 0x7610, R47 ;  /* 0x00007610ff2f7816 */ /* 0x000fe2000000002f */
[----:B------:R3:W5:Y:S01]  /*13c0*/  @!P5 LDG.E.U16 R5, desc[UR22][R8.64] ;  /* 0x000000160805d981 */ /* 0x000762000c1e1500 */
[C---:B------:R-:W-:Y:S02]  /*13d0*/  LEA R10, P6, R56.reuse, R6, 0x2 ;  /* 0x00000006380a7211 */ /* 0x040fe400078c10ff */
[----:B------:R-:W-:Y:S01]  /*13e0*/  PRMT R54, RZ, 0x7610, R54 ;  /* 0x00007610ff367816 */ /* 0x000fe20000000036 */
[----:B------:R-:W-:Y:S01]  /*13f0*/  IMAD R29, R56, 0x28, RZ ;  /* 0x00000028381d7824 */ /* 0x000fe200078e02ff */
[----:B------:R-:W-:-:S02]  /*1400*/  LOP3.LUT P5, RZ, R11, 0x1, RZ, 0xc0, !PT ;  /* 0x000000010bff7812 */ /* 0x000fc400078ac0ff */
[----:B------:R-:W-:Y:S02]  /*1410*/  PRMT R48, RZ, 0x7610, R48 ;  /* 0x00007610ff307816 */ /* 0x000fe40000000030 */
[----:B------:R-:W-:Y:S02]  /*1420*/  PRMT R52, RZ, 0x7610, R52 ;  /* 0x00007610ff347816 */ /* 0x000fe40000000034 */
[----:B------:R-:W-:Y:S02]  /*1430*/  PRMT R53, RZ, 0x7610, R53 ;  /* 0x00007610ff357816 */ /* 0x000fe40000000035 */
[----:B------:R-:W-:Y:S01]  /*1440*/  PRMT R59, RZ, 0x7610, R59 ;  /* 0x00007610ff3b7816 */ /* 0x000fe2000000003b */
[----:B------:R-:W-:Y:S01]  /*1450*/  IMAD R31, R56, 0x2e, RZ ;  /* 0x0000002e381f7824 */ /* 0x000fe200078e02ff */
[----:B------:R-:W-:Y:S01]  /*1460*/  LEA.HI.X.SX32 R11, R20, R7, 0x1, P6 ;  /* 0x00000007140b7211 */ /* 0x000fe200030f0eff */
[C---:B--2---:R-:W-:Y:S01]  /*1470*/  IMAD.SHL.U32 R13, R56.reuse, 0x10, RZ ;  /* 0x00000010380d7824 */ /* 0x044fe200078e00ff */
[----:B------:R-:W-:-:S02]  /*1480*/  LEA R12, P6, R56, R6, 0x5 ;  /* 0x00000006380c7211 */ /* 0x000fc400078c28ff */
[----:B------:R-:W-:Y:S01]  /*1490*/  PRMT R55, RZ, 0x7610, R55 ;  /* 0x00007610ff377816 */ /* 0x000fe20000000037 */
[----:B------:R2:W5:Y:S01]  /*14a0*/  @!P4 LDG.E.U16 R41, desc[UR22][R10.64] ;  /* 0x000000160a29c981 */ /* 0x000562000c1e1500 */
[----:B------:R-:W-:Y:S01]  /*14b0*/  LOP3.LUT P4, RZ, R16, 0x1, RZ, 0xc0, !PT ;  /* 0x0000000110ff7812 */ /* 0x000fe2000788c0ff */
[----:B---3--:R-:W-:Y:S01]  /*14c0*/  IMAD R9, R56, 0x11, RZ ;  /* 0x0000001138097824 */ /* 0x008fe200078e02ff */
[-C--:B------:R-:W-:Y:S01]  /*14d0*/  LEA.HI.X.SX32 R13, R13, R7.reuse, 0x1, P6 ;  /* 0x000000070d0d7211 */ /* 0x080fe200030f0eff */
[----:B------:R-:W-:Y:S01]  /*14e0*/  VIADD R8, R4, 0xfffffff6 ;  /* 0xfffffff604087836 */ /* 0x000fe20000000000 */
[----:B------:R-:W-:Y:S02]  /*14f0*/  IADD3 R24, P6, PT, R25, R6, RZ ;  /* 0x0000000619187210 */ /* 0x000fe40007fde0ff */
[----:B------:R-:W-:Y:S01]  /*1500*/  PRMT R62, RZ, 0x7610, R62 ;  /* 0x00007610ff3e7816 */ /* 0x000fe2000000003e */
[----:B------:R3:W5:Y:S01]  /*1510*/  @P5 LDG.E.U16 R39, desc[UR22][R12.64] ;  /* 0x000000160c275981 */ /* 0x000762000c1e1500 */
[----:B------:R-:W-:Y:S01]  /*1520*/  LEA.HI.X.SX32 R25, R9, R7, 0x1, P6 ;  /* 0x0000000709197211 */ /* 0x000fe200030f0eff */
[----:B--2---:R-:W-:Y:S01]  /*1530*/  IMAD R11, R56, 0x12, RZ ;  /* 0x00000012380b7824 */ /* 0x004fe200078e02ff */
[----:B------:R-:W-:-:S02]  /*1540*/  ISETP.GE.U32.AND P5, PT, R8, 0x7fffffd7, PT ;  /* 0x7fffffd70800780c */ /* 0x000fc40003fa6070 */
[----:B------:R-:W-:Y:S01]  /*1550*/  PRMT R58, RZ, 0x7610, R58 ;  /* 0x00007610ff3a7816 */ /* 0x000fe2000000003a */
[----:B------:R-:W5:Y:S01]  /*1560*/  @P4 LDG.E.U16 R40, desc[UR22][R24.64] ;  /* 0x0000001618284981 */ /* 0x000f62000c1e1500 */
[C---:B------:R-:W-:Y:S02]  /*1570*/  LEA R8, P6, R56.reuse, R6, 0x3 ;  /* 0x0000000638087211 */ /* 0x040fe400078c18ff */
[----:B------:R-:W-:Y:S01]  /*1580*/  PRMT R63, RZ, 0x7610, R63 ;  /* 0x00007610ff3f7816 */ /* 0x000fe2000000003f */
[C---:B------:R-:W-:Y:S01]  /*1590*/  IMAD R73, R56.reuse, 0x30, RZ ;  /* 0x0000003038497824 */ /* 0x040fe200078e02ff */
[----:B------:R-:W-:Y:S02]  /*15a0*/  SHF.R.U32.HI R10, RZ, 0xd, R33 ;  /* 0x0000000dff0a7819 */ /* 0x000fe40000011621 */
[----:B------:R-:W-:Y:S01]  /*15b0*/  PRMT R61, RZ, 0x7610, R61 ;  /* 0x00007610ff3d7816 */ /* 0x000fe2000000003d */
[----:B------:R-:W-:Y:S01]  /*15c0*/  IMAD R30, R56, 0xe, RZ ;  /* 0x0000000e381e7824 */ /* 0x000fe200078e02ff */
[----:B------:R-:W-:-:S02]  /*15d0*/  LEA.HI.X.SX32 R9, R21, R7, 0x1, P6 ;  /* 0x0000000715097211 */ /* 0x000fc400030f0eff */
[----:B------:R-:W-:Y:S02]  /*15e0*/  PRMT R60, RZ, 0x7610, R60 ;  /* 0x00007610ff3c7816 */ /* 0x000fe4000000003c */
[----:B------:R-:W-:Y:S01]  /*15f0*/  PRMT R66, RZ, 0x7610, R66 ;  /* 0x00007610ff427816 */ /* 0x000fe20000000042 */
[----:B------:R2:W5:Y:S01]  /*1600*/  @!P0 LDG.E.U16 R45, desc[UR22][R8.64] ;  /* 0x00000016082d8981 */ /* 0x000562000c1e1500 */
[-C--:B---3--:R-:W-:Y:S01]  /*1610*/  IADD3 R12, P6, PT, R11, R6.reuse, RZ ;  /* 0x000000060b0c7210 */ /* 0x088fe20007fde0ff */
[----:B------:R-:W-:Y:S01]  /*1620*/  IMAD R67, R56, 0x1a, RZ ;  /* 0x0000001a38437824 */ /* 0x000fe200078e02ff */
[----:B------:R-:W-:Y:S01]  /*1630*/  LOP3.LUT P4, RZ, R10, 0x1, RZ, 0xc0, !PT ;  /* 0x000000010aff7812 */ /* 0x000fe2000788c0ff */
[----:B------:R-:W-:Y:S01]  /*1640*/  VIADD R10, R4, 0xfffffff7 ;  /* 0xfffffff7040a7836 */ /* 0x000fe20000000000 */
[----:B------:R-:W-:Y:S01]  /*1650*/  LEA.HI.X.SX32 R13, R22, R7, 0x1, P6 ;  /* 0x00000007160d7211 */ /* 0x000fe200030f0eff */
[----:B------:R-:W-:Y:S01]  /*1660*/  IMAD R32, R56, 0xd, RZ ;  /* 0x0000000d38207824 */ /* 0x000fe200078e02ff */
[----:B------:R-:W-:-:S02]  /*1670*/  IADD3 R26, P6, PT, R27, R6, RZ ;  /* 0x000000061b1a7210 */ /* 0x000fc40007fde0ff */
[----:B------:R-:W-:Y:S01]  /*1680*/  PRMT R64, RZ, 0x7610, R64 ;  /* 0x00007610ff407816 */ /* 0x000fe20000000040 */
[----:B------:R3:W5:Y:S01]  /*1690*/  @!P5 LDG.E.U16 R46, desc[UR22][R12.64] ;  /* 0x000000160c2ed981 */ /* 0x000762000c1e1500 */
[----:B------:R-:W-:Y:S01]  /*16a0*/  ISETP.GE.U32.AND P0, PT, R10, 0x7fffffd8, PT ;  /* 0x7fffffd80a00780c */ /* 0x000fe20003f06070 */
[----:B------:R-:W-:Y:S01]  /*16b0*/  VIADD R10, R4, 0xfffffffa ;  /* 0xfffffffa040a7836 */ /* 0x000fe20000000000 */
[-C--:B------:R-:W-:Y:S01]  /*16c0*/  LEA.HI.X.SX32 R27, R11, R7.reuse, 0x1, P6 ;  /* 0x000000070b1b7211 */ /* 0x080fe200030f0eff */
[C---:B------:R-:W-:Y:S01]  /*16d0*/  IMAD R77, R56.reuse, 0x36, RZ ;  /* 0x00000036384d7824 */ /* 0x040fe200078e02ff */
[----:B--2---:R-:W-:Y:S01]  /*16e0*/  SHF.R.U32.HI R8, RZ, 0xc, R33 ;  /* 0x0000000cff087819 */ /* 0x004fe20000011621 */
[----:B------:R-:W-:Y:S01]  /*16f0*/  IMAD R25, R56, 0x26, RZ ;  /* 0x0000002638197824 */ /* 0x000fe200078e02ff */
[----:B------:R-:W-:Y:S01]  /*1700*/  ISETP.GE.U32.AND P5, PT, R10, 0x7fffffdb, PT ;  /* 0x7fffffdb0a00780c */ /* 0x000fe20003fa6070 */
[----:B------:R2:W5:Y:S01]  /*1710*/  @P4 LDG.E.U16 R44, desc[UR22][R26.64] ;  /* 0x000000161a2c4981 */ /* 0x000562000c1e1500 */
[CC--:B------:R-:W-:Y:S01]  /*1720*/  LEA R10, P6, R56.reuse, R6.reuse, 0x4 ;  /* 0x00000006380a7211 */ /* 0x0c0fe200078c20ff */
[----:B------:R-:W-:Y:S01]  /*1730*/  IMAD R75, R56, 0x34, RZ ;  /* 0x00000034384b7824 */ /* 0x000fe200078e02ff */
[----:B------:R-:W-:Y:S01]  /*1740*/  LOP3.LUT P4, RZ, R8, 0x1, RZ, 0xc0, !PT ;  /* 0x0000000108ff7812 */ /* 0x000fe2000788c0ff */
[----:B------:R-:W-:Y:S01]  /*1750*/  IMAD R9, R56, 0x13, RZ ;  /* 0x0000001338097824 */ /* 0x000fe200078e02ff */
[-C--:B------:R-:W-:Y:S01]  /*1760*/  LEA.HI.X.SX32 R11, R23, R7.reuse, 0x1, P6 ;  /* 0x00000007170b7211 */ /* 0x080fe200030f0eff */
[----:B------:R-:W-:Y:S01]  /*1770*/  VIADD R8, R4, 0xfffffff5 ;  /* 0xfffffff504087836 */ /* 0x000fe20000000000 */
[----:B---3--:R-:W-:Y:S01]  /*1780*/  IADD3 R12, P6, PT, R25, R6, RZ ;  /* 0x00000006190c7210 */ /* 0x008fe20007fde0ff */
[C---:B------:R-:W-:Y:S01]  /*1790*/  IMAD R24, R56.reuse, 0xa, RZ ;  /* 0x0000000a38187824 */ /* 0x040fe200078e02ff */
[----:B------:R-:W-:Y:S01]  /*17a0*/  LOP3.LUT R70, R19, 0x8, RZ, 0xfc, !PT ;  /* 0x0000000813467812 */ /* 0x000fe200078efcff */
[----:B------:R3:W5:Y:S01]  /*17b0*/  @!P0 LDG.E.U16 R49, desc[UR22][R10.64] ;  /* 0x000000160a318981 */ /* 0x000762000c1e1500 */
[----:B------:R-:W-:Y:S01]  /*17c0*/  LEA.HI.X.SX32 R13, R9, R7, 0x1, P6 ;  /* 0x00000007090d7211 */ /* 0x000fe200030f0eff */
[----:B------:R-:W-:Y:S01]  /*17d0*/  IMAD R25, R56, 0x5, RZ ;  /* 0x0000000538197824 */ /* 0x000fe200078e02ff */
[----:B------:R-:W-:-:S02]  /*17e0*/  ISETP.GE.U32.AND P0, PT, R8, 0x7fffffd6, PT ;  /* 0x7fffffd60800780c */ /* 0x000fc40003f06070 */
[C---:B------:R-:W-:Y:S01]  /*17f0*/  LOP3.LUT R74, R19.reuse, 0x18, RZ, 0xfc, !PT ;  /* 0x00000018134a7812 */ /* 0x040fe200078efcff */
[----:B------:R4:W5:Y:S01]  /*1800*/  @P4 LDG.E.U16 R47, desc[UR22][R12.64] ;  /* 0x000000160c2f4981 */ /* 0x000962000c1e1500 */
[----:B------:R-:W-:Y:S02]  /*1810*/  SHF.R.U32.HI R9, RZ, 0xb, R33 ;  /* 0x0000000bff097819 */ /* 0x000fe40000011621 */
[----:B------:R-:W-:Y:S01]  /*1820*/  LOP3.LUT R76, R19, 0x20, RZ, 0xfc, !PT ;  /* 0x00000020134c7812 */ /* 0x000fe200078efcff */
[----:B------:R-:W-:Y:S01]  /*1830*/  IMAD R87, R56, 0x3a, RZ ;  /* 0x0000003a38577824 */ /* 0x000fe200078e02ff */
[----:B------:R-:W-:Y:S01]  /*1840*/  IADD3 R8, P6, PT, R24, R6, RZ ;  /* 0x0000000618087210 */ /* 0x000fe20007fde0ff */
[----:B--2---:R-:W-:Y:S01]  /*1850*/  IMAD R27, R56, 0x14, RZ ;  /* 0x00000014381b7824 */ /* 0x004fe200078e02ff */
[----:B------:R-:W-:Y:S01]  /*1860*/  LOP3.LUT P4, RZ, R9, 0x1, RZ, 0xc0, !PT ;  /* 0x0000000109ff7812 */ /* 0x000fe2000788c0ff */
[----:B---3--:R-:W-:Y:S01]  /*1870*/  VIADD R11, R4, 0xfffffff4 ;  /* 0xfffffff4040b7836 */ /* 0x008fe20000000000 */
[----:B------:R-:W-:-:S02]  /*1880*/  LEA.HI.X.SX32 R9, R25, R7, 0x1, P6 ;  /* 0x0000000719097211 */ /* 0x000fc400030f0eff */
[C---:B------:R-:W-:Y:S02]  /*1890*/  LOP3.LUT R78, R19.reuse, 0x28, RZ, 0xfc, !PT ;  /* 0x00000028134e7812 */ /* 0x040fe400078efcff */
[----:B------:R-:W-:Y:S01]  /*18a0*/  LOP3.LUT R80, R19, 0x2c, RZ, 0xfc, !PT ;  /* 0x0000002c13507812 */ /* 0x000fe200078efcff */
[----:B------:R2:W5:Y:S01]  /*18b0*/  @!P5 LDG.E.U16 R54, desc[UR22][R8.64] ;  /* 0x000000160836d981 */ /* 0x000562000c1e1500 */
[----:B------:R-:W-:Y:S02]  /*18c0*/  IADD3 R10, P6, PT, R27, R6, RZ ;  /* 0x000000061b0a7210 */ /* 0x000fe40007fde0ff */
[----:B------:R-:W-:Y:S01]  /*18d0*/  LOP3.LUT R82, R19, 0x34, RZ, 0xfc, !PT ;  /* 0x0000003413527812 */ /* 0x000fe200078efcff */
[----:B------:R-:W-:Y:S01]  /*18e0*/  IMAD R99, R56, 0x1c, RZ ;  /* 0x0000001c38637824 */ /* 0x000fe200078e02ff */
[----:B------:R-:W-:Y:S01]  /*18f0*/  ISETP.GE.U32.AND P5, PT, R11, 0x7fffffd5, PT ;  /* 0x7fffffd50b00780c */ /* 0x000fe20003fa6070 */
[----:B-1----:R-:W1:Y:S01]  /*1900*/  LDCU UR4, c[0x0][0x3b0] ;  /* 0x00007600ff0477ac */ /* 0x002e620008000800 */
[----:B------:R-:W-:-:S02]  /*1910*/  LEA.HI.X.SX32 R11, R24, R7, 0x1, P6 ;  /* 0x00000007180b7211 */ /* 0x000fc400030f0eff */
[-C--:B----4-:R-:W-:Y:S02]  /*1920*/  IADD3 R12, P6, PT, R29, R6.reuse, RZ ;  /* 0x000000061d0c7210 */ /* 0x090fe40007fde0ff */
[--C-:B------:R-:W-:Y:S01]  /*1930*/  SHF.R.U32.HI R16, RZ, 0xa, R33.reuse ;  /* 0x0000000aff107819 */ /* 0x100fe20000011621 */
[C---:B------:R-:W-:Y:S01]  /*1940*/  IMAD R29, R56.reuse, 0x2a, RZ ;  /* 0x0000002a381d7824 */ /* 0x040fe200078e02ff */
[----:B------:R-:W-:Y:S01]  /*1950*/  LEA.HI.X.SX32 R13, R27, R7, 0x1, P6 ;  /* 0x000000071b0d7211 */ /* 0x000fe200030f0eff */
[----:B--2---:R-:W-:Y:S01]  /*1960*/  IMAD R9, R56, 0x15, RZ ;  /* 0x0000001538097824 */ /* 0x004fe200078e02ff */
[----:B------:R-:W-:Y:S01]  /*1970*/  LOP3.LUT P6, RZ, R16, 0x1, RZ, 0xc0, !PT ;  /* 0x0000000110ff7812 */ /* 0x000fe200078cc0ff */
[C---:B------:R-:W-:Y:S01]  /*1980*/  IMAD R27, R56.reuse, 0x16, RZ ;  /* 0x00000016381b7824 */ /* 0x040fe200078e02ff */
[----:B------:R-:W-:Y:S01]  /*1990*/  SHF.R.U32.HI R8, RZ, 0x9, R33 ;  /* 0x00000009ff087819 */ /* 0x000fe20000011621 */
[----:B------:R2:W5:Y:S01]  /*19a0*/  @P4 LDG.E.U16 R48, desc[UR22][R12.64] ;  /* 0x000000160c304981 */ /* 0x000562000c1e1500 */
[----:B------:R-:W-:Y:S01]  /*19b0*/  IADD3 R28, P4, PT, R29, R6, RZ ;  /* 0x000000061d1c7210 */ /* 0x000fe20007f9e0ff */
[----:B------:R-:W-:-:S02]  /*19c0*/  IMAD R26, R56, 0xb, RZ ;  /* 0x0000000b381a7824 */ /* 0x000fc400078e02ff */
[----:B------:R3:W5:Y:S01]  /*19d0*/  @!P0 LDG.E.U16 R52, desc[UR22][R10.64] ;  /* 0x000000160a348981 */ /* 0x000762000c1e1500 */
[----:B------:R-:W-:Y:S02]  /*19e0*/  LOP3.LUT P0, RZ, R8, 0x1, RZ, 0xc0, !PT ;  /* 0x0000000108ff7812 */ /* 0x000fe4000780c0ff */
[----:B------:R-:W-:Y:S02]  /*19f0*/  LEA.HI.X.SX32 R29, R9, R7, 0x1, P4 ;  /* 0x00000007091d7211 */ /* 0x000fe400020f0eff */
[----:B------:R-:W-:Y:S01]  /*1a00*/  IADD3 R8, P4, PT, R27, R6, RZ ;  /* 0x000000061b087210 */ /* 0x000fe20007f9e0ff */
[----:B--2---:R-:W-:Y:S02]  /*1a10*/  VIADD R12, R4, 0xfffffffc ;  /* 0xfffffffc040c7836 */ /* 0x004fe40000000000 */
[----:B------:R2:W5:Y:S01]  /*1a20*/  @P6 LDG.E.U16 R53, desc[UR22][R28.64] ;  /* 0x000000161c356981 */ /* 0x000562000c1e1500 */
[----:B---3--:R-:W-:Y:S01]  /*1a30*/  IMAD R11, R56, 0x2c, RZ ;  /* 0x0000002c380b7824 */ /* 0x008fe200078e02ff */
[----:B------:R-:W-:-:S02]  /*1a40*/  SHF.R.U32.HI R10, RZ, 0x8, R33 ;  /* 0x00000008ff0a7819 */ /* 0x000fc40000011621 */
[-C--:B------:R-:W-:Y:S02]  /*1a50*/  LEA.HI.X.SX32 R9, R26, R7.reuse, 0x1, P4 ;  /* 0x000000071a097211 */ /* 0x080fe400020f0eff */
[----:B------:R-:W-:Y:S02]  /*1a60*/  LOP3.LUT P4, RZ, R10, 0x1, RZ, 0xc0, !PT ;  /* 0x000000010aff7812 */ /* 0x000fe4000788c0ff */
[-C--:B------:R-:W-:Y:S01]  /*1a70*/  IADD3 R10, P6, PT, R11, R6.reuse, RZ ;  /* 0x000000060b0a7210 */ /* 0x080fe20007fde0ff */
[----:B------:R3:W5:Y:S01]  /*1a80*/  @!P5 LDG.E.U16 R59, desc[UR22][R8.64] ;  /* 0x00000016083bd981 */ /* 0x000762000c1e1500 */
[----:B------:R-:W-:Y:S01]  /*1a90*/  ISETP.GE.U32.AND P5, PT, R12, 0x7fffffdd, PT ;  /* 0x7fffffdd0c00780c */ /* 0x000fe20003fa6070 */
[C---:B------:R-:W-:Y:S01]  /*1aa0*/  IMAD R13, R56.reuse, 0x17, RZ ;  /* 0x00000017380d7824 */ /* 0x040fe200078e02ff */
[----:B------:R-:W-:Y:S01]  /*1ab0*/  LEA.HI.X.SX32 R11, R27, R7, 0x1, P6 ;  /* 0x000000071b0b7211 */ /* 0x000fe200030f0eff */
[----:B------:R-:W-:Y:S01]  /*1ac0*/  IMAD R27, R56, 0x6, RZ ;  /* 0x00000006381b7824 */ /* 0x000fe200078e02ff */
[----:B------:R-:W-:Y:S01]  /*1ad0*/  IADD3 R12, P6, PT, R31, R6, RZ ;  /* 0x000000061f0c7210 */ /* 0x000fe20007fde0ff */
[----:B------:R-:W-:-:S02]  /*1ae0*/  VIADD R16, R4, 0xfffffff9 ;  /* 0xfffffff904107836 */ /* 0x000fc40000000000 */
[C---:B--2---:R-:W-:Y:S01]  /*1af0*/  IMAD R28, R56.reuse, 0x3, RZ ;  /* 0x00000003381c7824 */ /* 0x044fe200078e02ff */
[-C--:B------:R-:W-:Y:S01]  /*1b00*/  LEA.HI.X.SX32 R13, R13, R7.reuse, 0x1, P6 ;  /* 0x000000070d0d7211 */ /* 0x080fe200030f0eff */
[----:B------:R2:W5:Y:S01]  /*1b10*/  @P0 LDG.E.U16 R55, desc[UR22][R10.64] ;  /* 0x000000160a370981 */ /* 0x000562000c1e1500 */
[----:B---3--:R-:W-:Y:S01]  /*1b20*/  IADD3 R8, P6, PT, R27, R6, RZ ;  /* 0x000000061b087210 */ /* 0x008fe20007fde0ff */
[----:B------:R-:W-:Y:S01]  /*1b30*/  IMAD R29, R56, 0xc, RZ ;  /* 0x0000000c381d7824 */ /* 0x000fe200078e02ff */
[----:B------:R-:W-:Y:S01]  /*1b40*/  ISETP.GE.U32.AND P0, PT, R16, 0x7fffffda, PT ;  /* 0x7fffffda1000780c */ /* 0x000fe20003f06070 */
[----:B------:R-:W-:Y:S01]  /*1b50*/  IMAD R31, R56, 0x18, RZ ;  /* 0x00000018381f7824 */ /* 0x000fe200078e02ff */
[----:B------:R-:W-:Y:S01]  /*1b60*/  LEA.HI.X.SX32 R9, R28, R7, 0x1, P6 ;  /* 0x000000071c097211 */ /* 0x000fe200030f0eff */
[----:B------:R-:W-:Y:S01]  /*1b70*/  VIADD R16, R4, 0xfffffff3 ;  /* 0xfffffff304107836 */ /* 0x000fe20000000000 */
[----:B------:R3:W5:Y:S01]  /*1b80*/  @P4 LDG.E.U16 R58, desc[UR22][R12.64] ;  /* 0x000000160c3a4981 */ /* 0x000762000c1e1500 */
[----:B--2---:R-:W-:-:S03]  /*1b90*/  SHF.R.U32.HI R11, RZ, 0x7, R33 ;  /* 0x00000007ff0b7819 */ /* 0x004fc60000011621 */
[----:B------:R2:W5:Y:S01]  /*1ba0*/  @!P5 LDG.E.U16 R62, desc[UR22][R8.64] ;  /* 0x00000016083ed981 */ /* 0x000562000c1e1500 */
[-C--:B------:R-:W-:Y:S02]  /*1bb0*/  IADD3 R10, P6, PT, R29, R6.reuse, RZ ;  /* 0x000000061d0a7210 */ /* 0x080fe40007fde0ff */
[----:B------:R-:W-:Y:S02]  /*1bc0*/  LOP3.LUT P5, RZ, R11, 0x1, RZ, 0xc0, !PT ;  /* 0x000000010bff7812 */ /* 0x000fe400078ac0ff */
[----:B------:R-:W-:Y:S01]  /*1bd0*/  ISETP.GE.U32.AND P4, PT, R16, 0x7fffffd4, PT ;  /* 0x7fffffd41000780c */ /* 0x000fe20003f86070 */
[----:B---3--:R-:W-:Y:S01]  /*1be0*/  VIADD R13, R4, 0xfffffff8 ;  /* 0xfffffff8040d7836 */ /* 0x008fe20000000000 */
[----:B------:R-:W-:Y:S02]  /*1bf0*/  LEA.HI.X.SX32 R11, R27, R7, 0x1, P6 ;  /* 0x000000071b0b7211 */ /* 0x000fe400030f0eff */
[----:B------:R-:W-:-:S03]  /*1c00*/  IADD3 R12, P6, PT, R31, R6, RZ ;  /* 0x000000061f0c7210 */ /* 0x000fc60007fde0ff */
[----:B------:R-:W5:Y:S01]  /*1c10*/  @!P0 LDG.E.U16 R63, desc[UR22][R10.64] ;  /* 0x000000160a3f8981 */ /* 0x000f62000c1e1500 */
[----:B------:R-:W-:Y:S01]  /*1c20*/  ISETP.GE.U32.AND P0, PT, R13, 0x7fffffd9, PT ;  /* 0x7fffffd90d00780c */ /* 0x000fe20003f06070 */
[----:B--2---:R-:W-:Y:S01]  /*1c30*/  VIADD R8, R4, 0xfffffff2 ;  /* 0xfffffff204087836 */ /* 0x004fe20000000000 */
[----:B------:R-:W-:Y:S02]  /*1c40*/  LEA.HI.X.SX32 R13, R29, R7, 0x1, P6 ;  /* 0x000000071d0d7211 */ /* 0x000fe400030f0eff */
[----:B------:R-:W-:-:S03]  /*1c50*/  IADD3 R72, P6, PT, R73, R6, RZ ;  /* 0x0000000649487210 */ /* 0x000fc60007fde0ff */
[----:B------:R-:W5:Y:S01]  /*1c60*/  @!P4 LDG.E.U16 R61, desc[UR22][R12.64] ;  /* 0x000000160c3dc981 */ /* 0x000f62000c1e1500 */
[-C--:B------:R-:W-:Y:S01]  /*1c70*/  LEA.HI.X.SX32 R73, R31, R7.reuse, 0x1, P6 ;  /* 0x000000071f497211 */ /* 0x080fe200030f0eff */
[----:B------:R-:W-:Y:S01]  /*1c80*/  IMAD R31, R56, 0x7, RZ ;  /* 0x00000007381f7824 */ /* 0x000fe200078e02ff */
[----:B------:R-:W-:Y:S02]  /*1c90*/  ISETP.GE.U32.AND P6, PT, R8, 0x7fffffd3, PT ;  /* 0x7fffffd30800780c */ /* 0x000fe40003fc6070 */
[-C--:B------:R-:W-:Y:S01]  /*1ca0*/  IADD3 R8, P4, PT, R30, R6.reuse, RZ ;  /* 0x000000061e087210 */ /* 0x080fe20007f9e0ff */
[----:B------:R2:W5:Y:S03]  /*1cb0*/  @P5 LDG.E.U16 R60, desc[UR22][R72.64] ;  /* 0x00000016483c5981 */ /* 0x000566000c1e1500 */
[----:B------:R-:W-:Y:S02]  /*1cc0*/  LEA.HI.X.SX32 R9, R31, R7, 0x1, P4 ;  /* 0x000000071f097211 */ /* 0x000fe400020f0eff */
[----:B------:R-:W-:-:S03]  /*1cd0*/  IADD3 R68, P5, PT, R67, R6, RZ ;  /* 0x0000000643447210 */ /* 0x000fc60007fbe0ff */
[----:B------:R3:W5:Y:S01]  /*1ce0*/  @!P0 LDG.E.U16 R66, desc[UR22][R8.64] ;  /* 0x0000001608428981 */ /* 0x000762000c1e1500 */
[----:B------:R-:W-:Y:S02]  /*1cf0*/  ISETP.GT.U32.AND P0, PT, R14, R65, PT ;  /* 0x000000410e00720c */ /* 0x000fe40003f04070 */
[----:B------:R-:W-:Y:S01]  /*1d00*/  LEA.HI.X.SX32 R69, R32, R7, 0x1, P5 ;  /* 0x0000000720457211 */ /* 0x000fe200028f0eff */
[----:B--2---:R-:W-:-:S04]  /*1d10*/  IMAD R73, R56, 0x1b, RZ ;  /* 0x0000001b38497824 */ /* 0x004fc800078e02ff */
[----:B------:R2:W5:Y:S01]  /*1d20*/  @!P6 LDG.E.U16 R64, desc[UR22][R68.64] ;  /* 0x000000164440e981 */ /* 0x000562000c1e1500 */
[----:B------:R-:W-:-:S05]  /*1d30*/  ISETP.GT.U32.AND P6, PT, R14, R17, PT ;  /* 0x000000110e00720c */ /* 0x000fca0003fc4070 */
[----:B------:R-:W-:Y:S01]  /*1d40*/  @!P0 IMAD.IADD R65, R65, 0x1, -R14 ;  /* 0x0000000141418824 */ /* 0x000fe200078e0a0e */
[----:B---3--:R-:W-:Y:S01]  /*1d50*/  IADD3 R8, P0, PT, R77, R6, RZ ;  /* 0x000000064d087210 */ /* 0x008fe20007f1e0ff */
[----:B------:R-:W-:-:S03]  /*1d60*/  VIADD R10, R4, 0xffffffff ;  /* 0xffffffff040a7836 */ /* 0x000fc60000000000 */
[----:B------:R-:W-:Y:S02]  /*1d70*/  LEA.HI.X.SX32 R9, R73, R7, 0x1, P0 ;  /* 0x0000000749097211 */ /* 0x000fe400000f0eff */
[----:B------:R-:W-:Y:S01]  /*1d80*/  ISETP.GT.U32.AND P0, PT, R14, R51, PT ;  /* 0x000000330e00720c */ /* 0x000fe20003f04070 */
[----:B------:R-:W-:Y:S02]  /*1d90*/  IMAD R13, R56, 0x32, RZ ;  /* 0x00000032380d7824 */ /* 0x000fe400078e02ff */
[----:B------:R-:W-:Y:S01]  /*1da0*/  @!P6 IMAD.IADD R17, R17, 0x1, -R14 ;  /* 0x000000011111e824 */ /* 0x000fe200078e0a0e */
[----:B------:R-:W-:Y:S01]  /*1db0*/  ISETP.GE.U32.AND P4, PT, R10, 0x7fffffe0, PT ;  /* 0x7fffffe00a00780c */ /* 0x000fe20003f86070 */
[----:B------:R-:W-:Y:S01]  /*1dc0*/  IMAD R11, R56, 0x19, RZ ;  /* 0x00000019380b7824 */ /* 0x000fe200078e02ff */
[----:B------:R-:W-:Y:S02]  /*1dd0*/  IADD3 R10, P5, PT, R13, R6, RZ ;  /* 0x000000060d0a7210 */ /* 0x000fe40007fbe0ff */
[----:B------:R-:W-:-:S02]  /*1de0*/  ISETP.GT.U32.AND P6, PT, R14, R17, PT ;  /* 0x000000110e00720c */ /* 0x000fc40003fc4070 */
[----:B------:R-:W-:Y:S02]  /*1df0*/  LOP3.LUT R72, R19, 0xc, RZ, 0xfc, !PT ;  /* 0x0000000c13487812 */ /* 0x000fe400078efcff */
[----:B------:R-:W-:Y:S01]  /*1e00*/  LEA.HI.X.SX32 R11, R11, R7, 0x1, P5 ;  /* 0x000000070b0b7211 */ /* 0x000fe200028f0eff */
[----:B------:R-:W-:Y:S01]  /*1e10*/  @!P0 IMAD.IADD R51, R51, 0x1, -R14 ;  /* 0x0000000133338824 */ /* 0x000fe200078e0a0e */
[----:B------:R-:W-:Y:S02]  /*1e20*/  IADD3 R12, P5, PT, R75, R6, RZ ;  /* 0x000000064b0c7210 */ /* 0x000fe40007fbe0ff */
[----:B------:R-:W-:Y:S02]  /*1e30*/  IABS R16, R70 ;  /* 0x0000004600107213 */ /* 0x000fe40000000000 */
[----:B--2---:R-:W-:Y:S02]  /*1e40*/  IABS R69, R72 ;  /* 0x0000004800457213 */ /* 0x004fe40000000000 */
[----:B------:R-:W-:-:S02]  /*1e50*/  PRMT R68, RZ, 0x7610, R68 ;  /* 0x00007610ff447816 */ /* 0x000fc40000000044 */
[----:B------:R-:W-:Y:S01]  /*1e60*/  LEA.HI.X.SX32 R13, R67, R7, 0x1, P5 ;  /* 0x00000007430d7211 */ /* 0x000fe200028f0eff */
[----:B------:R-:W-:Y:S01]  /*1e70*/  IMAD.MOV.U32 R73, RZ, RZ, R16 ;  /* 0x000000ffff497224 */ /* 0x000fe200078e0010 */
[----:B------:R-:W-:Y:S01]  /*1e80*/  ISETP.GT.U32.AND P5, PT, R14, R65, PT ;  /* 0x000000410e00720c */ /* 0x000fe20003fa4070 */
[----:B------:R-:W-:Y:S01]  /*1e90*/  IMAD.HI.U32 R18, R34, R69, RZ ;  /* 0x0000004522127227 */ /* 0x000fe200078e00ff */
[----:B------:R-:W-:Y:S01]  /*1ea0*/  ISETP.GT.U32.AND P0, PT, R14, R51, PT ;  /* 0x000000330e00720c */ /* 0x000fe20003f04070 */
[----:B------:R2:W5:Y:S01]  /*1eb0*/  @!P4 LDG.E.U16 R68, desc[UR22][R6.64] ;  /* 0x000000160644c981 */ /* 0x000562000c1e1500 */
[----:B------:R-:W-:Y:S01]  /*1ec0*/  ISETP.GE.AND P4, PT, R50, RZ, PT ;  /* 0x000000ff3200720c */ /* 0x000fe20003f86270 */
[----:B------:R-:W-:Y:S02]  /*1ed0*/  @!P6 IMAD.IADD R17, R17, 0x1, -R14 ;  /* 0x000000011111e824 */ /* 0x000fe400078e0a0e */
[----:B------:R-:W-:-:S04]  /*1ee0*/  IMAD.HI.U32 R16, R34, R73, RZ ;  /* 0x0000004922107227 */ /* 0x000fc800078e00ff */
[----:B------:R-:W-:Y:S02]  /*1ef0*/  IMAD.MOV R18, RZ, RZ, -R18 ;  /* 0x000000ffff127224 */ /* 0x000fe400078e0a12 */
[----:B------:R-:W-:Y:S02]  /*1f00*/  IMAD.MOV.U32 R67, RZ, RZ, R17 ;  /* 0x000000ffff437224 */ /* 0x000fe400078e0011 */
[----:B------:R-:W-:Y:S02]  /*1f10*/  IMAD.MOV R16, RZ, RZ, -R16 ;  /* 0x000000ffff107224 */ /* 0x000fe400078e0a10 */
[C---:B------:R-:W-:Y:S02]  /*1f20*/  IMAD R17, R14.reuse, R18, R69 ;  /* 0x000000120e117224 */ /* 0x040fe400078e0245 */
[----:B------:R-:W-:Y:S02]  /*1f30*/  @!P5 IMAD.IADD R65, R65, 0x1, -R14 ;  /* 0x000000014141d824 */ /* 0x000fe400078e0a0e */
[----:B------:R-:W-:-:S02]  /*1f40*/  IMAD R73, R14, R16, R73 ;  /* 0x000000100e497224 */ /* 0x000fc400078e0249 */
[----:B------:R-:W-:Y:S01]  /*1f50*/  @!P0 IMAD.IADD R51, R51, 0x1, -R14 ;  /* 0x0000000133338824 */ /* 0x000fe200078e0a0e */
[C---:B------:R-:W-:Y:S01]  /*1f60*/  ISETP.GT.U32.AND P0, PT, R14.reuse, R17, PT ;  /* 0x000000110e00720c */ /* 0x040fe20003f04070 */
[----:B------:R-:W-:Y:S01]  /*1f70*/  @!P4 IMAD.MOV R65, RZ, RZ, -R65 ;  /* 0x000000ffff41c224 */ /* 0x000fe200078e0a41 */
[C---:B------:R-:W-:Y:S02]  /*1f80*/  ISETP.GE.AND P5, PT, R19.reuse, RZ, PT ;  /* 0x000000ff1300720c */ /* 0x040fe40003fa6270 */
[----:B------:R-:W-:Y:S02]  /*1f90*/  ISETP.GT.U32.AND P4, PT, R14, R73, PT ;  /* 0x000000490e00720c */ /* 0x000fe40003f84070 */
[----:B------:R-:W-:Y:S02]  /*1fa0*/  LOP3.LUT R50, R19, 0x10, RZ, 0xfc, !PT ;  /* 0x0000001013327812 */ /* 0x000fe400078efcff */
[----:B------:R-:W-:Y:S02]  /*1fb0*/  ISETP.GE.AND P6, PT, R42, RZ, PT ;  /* 0x000000ff2a00720c */ /* 0x000fe40003fc6270 */
[----:B------:R-:W-:-:S03]  /*1fc0*/  IABS R75, R50 ;  /* 0x00000032004b7213 */ /* 0x000fc60000000000 */
[--C-:B------:R-:W-:Y:S02]  /*1fd0*/  @!P0 IMAD.IADD R17, R17, 0x1, -R14.reuse ;  /* 0x0000000111118824 */ /* 0x100fe400078e0a0e */
[----:B------:R-:W-:Y:S01]  /*1fe0*/  @!P5 IMAD.MOV R67, RZ, RZ, -R67 ;  /* 0x000000ffff43d224 */ /* 0x000fe200078e0a43 */
[----:B------:R-:W-:Y:S01]  /*1ff0*/  ISETP.GE.AND P5, PT, R70, RZ, PT ;  /* 0x000000ff4600720c */ /* 0x000fe20003fa6270 */
[----:B------:R-:W-:Y:S01]  /*2000*/  @!P4 IMAD.IADD R73, R73, 0x1, -R14 ;  /* 0x000000014949c824 */ /* 0x000fe200078e0a0e */
[----:B------:R-:W-:Y:S01]  /*2010*/  LOP3.LUT R70, R19, 0x14, RZ, 0xfc, !PT ;  /* 0x0000001413467812 */ /* 0x000fe200078efcff */
[----:B------:R-:W-:Y:S01]  /*2020*/  IMAD.HI.U32 R16, R34, R75, RZ ;  /* 0x0000004b22107227 */ /* 0x000fe200078e00ff */
[C---:B------:R-:W-:Y:S02]  /*2030*/  ISETP.GT.U32.AND P0, PT, R14.reuse, R17, PT ;  /* 0x000000110e00720c */ /* 0x040fe40003f04070 */
[----:B------:R-:W-:Y:S01]  /*2040*/  IABS R79, R70 ;  /* 0x00000046004f7213 */ /* 0x000fe20000000000 */
[----:B------:R-:W-:Y:S01]  /*2050*/  IMAD.MOV.U32 R69, RZ, RZ, R51 ;  /* 0x000000ffff457224 */ /* 0x000fe200078e0033 */
[----:B------:R-:W-:Y:S01]  /*2060*/  ISETP.GT.U32.AND P4, PT, R14, R73, PT ;  /* 0x000000490e00720c */ /* 0x000fe20003f84070 */
[----:B------:R-:W-:Y:S01]  /*2070*/  IMAD.MOV R51, RZ, RZ, -R16 ;  /* 0x000000ffff337224 */ /* 0x000fe200078e0a10 */
[----:B------:R-:W-:Y:S01]  /*2080*/  IABS R81, R74 ;  /* 0x0000004a00517213 */ /* 0x000fe20000000000 */
[----:B------:R-:W-:-:S04]  /*2090*/  IMAD.HI.U32 R18, R34, R79, RZ ;  /* 0x0000004f22127227 */ /* 0x000fc800078e00ff */
[----:B------:R-:W-:Y:S02]  /*20a0*/  IMAD R51, R14, R51, R75 ;  /* 0x000000330e337224 */ /* 0x000fe400078e024b */
[----:B------:R-:W-:Y:S01]  /*20b0*/  @!P6 IMAD.MOV R69, RZ, RZ, -R69 ;  /* 0x000000ffff45e224 */ /* 0x000fe200078e0a45 */
[----:B------:R-:W-:Y:S01]  /*20c0*/  ISETP.GE.AND P6, PT, R72, RZ, PT ;  /* 0x000000ff4800720c */ /* 0x000fe20003fc6270 */
[----:B------:R-:W-:-:S04]  /*20d0*/  IMAD.HI.U32 R42, R34, R81, RZ ;  /* 0x00000051222a7227 */ /* 0x000fc800078e00ff */
[----:B------:R-:W-:Y:S02]  /*20e0*/  IMAD.MOV R18, RZ, RZ, -R18 ;  /* 0x000000ffff127224 */ /* 0x000fe400078e0a12 */
[--C-:B------:R-:W-:Y:S01]  /*20f0*/  @!P0 IMAD.IADD R17, R17, 0x1, -R14.reuse ;  /* 0x0000000111118824 */ /* 0x100fe200078e0a0e */
[C---:B------:R-:W-:Y:S01]  /*2100*/  ISETP.GT.U32.AND P0, PT, R14.reuse, R51, PT ;  /* 0x000000330e00720c */ /* 0x040fe20003f04070 */
[----:B------:R-:W-:Y:S02]  /*2110*/  @!P4 IMAD.IADD R73, R73, 0x1, -R14 ;  /* 0x000000014949c824 */ /* 0x000fe400078e0a0e */
[----:B------:R-:W-:Y:S02]  /*2120*/  IMAD R79, R14, R18, R79 ;  /* 0x000000120e4f7224 */ /* 0x000fe400078e024f */
[----:B------:R-:W-:Y:S02]  /*2130*/  IMAD.MOV R42, RZ, RZ, -R42 ;  /* 0x000000ffff2a7224 */ /* 0x000fe400078e0a2a */
[----:B------:R-:W-:-:S02]  /*2140*/  IMAD.MOV.U32 R75, RZ, RZ, R17 ;  /* 0x000000ffff4b7224 */ /* 0x000fc400078e0011 */
[C---:B------:R-:W-:Y:S02]  /*2150*/  IMAD R81, R14.reuse, R42, R81 ;  /* 0x0000002a0e517224 */ /* 0x040fe400078e0251 */
[----:B------:R-:W-:Y:S01]  /*2160*/  @!P5 IMAD.MOV R73, RZ, RZ, -R73 ;  /* 0x000000ffff49d224 */ /* 0x000fe200078e0a49 */
[C---:B------:R-:W-:Y:S01]  /*2170*/  ISETP.GT.U32.AND P5, PT, R14.reuse, R79, PT ;  /* 0x0000004f0e00720c */ /* 0x040fe20003fa4070 */
[----:B------:R-:W-:Y:S01]  /*2180*/  @!P6 IMAD.MOV R75, RZ, RZ, -R75 ;  /* 0x000000ffff4be224 */ /* 0x000fe200078e0a4b */
[----:B------:R-:W-:Y:S01]  /*2190*/  IABS R83, R76 ;  /* 0x0000004c00537213 */ /* 0x000fe20000000000 */
[----:B------:R-:W-:Y:S01]  /*21a0*/  @!P0 IMAD.IADD R51, R51, 0x1, -R14 ;  /* 0x0000000133338824 */ /* 0x000fe200078e0a0e */
[----:B------:R-:W-:Y:S02]  /*21b0*/  ISETP.GT.U32.AND P6, PT, R14, R81, PT ;  /* 0x000000510e00720c */ /* 0x000fe40003fc4070 */
[----:B------:R-:W-:Y:S01]  /*21c0*/  ISETP.GE.AND P4, PT, R50, RZ, PT ;  /* 0x000000ff3200720c */ /* 0x000fe20003f86270 */
[----:B------:R-:W-:Y:S01]  /*21d0*/  IMAD.HI.U32 R16, R34, R83, RZ ;  /* 0x0000005322107227 */ /* 0x000fe200078e00ff */
[----:B------:R-:W-:-:S02]  /*21e0*/  LOP3.LUT R50, R19, 0x24, RZ, 0xfc, !PT ;  /* 0x0000002413327812 */ /* 0x000fc400078efcff */
[C---:B------:R-:W-:Y:S01]  /*21f0*/  ISETP.GT.U32.AND P0, PT, R14.reuse, R51, PT ;  /* 0x000000330e00720c */ /* 0x040fe20003f04070 */
[----:B------:R-:W-:Y:S01]  /*2200*/  IMAD.MOV R16, RZ, RZ, -R16 ;  /* 0x000000ffff107224 */ /* 0x000fe200078e0a10 */
[----:B------:R-:W-:Y:S01]  /*2210*/  IABS R85, R50 ;  /* 0x0000003200557213 */ /* 0x000fe20000000000 */
[----:B------:R-:W-:Y:S02]  /*2220*/  @!P5 IMAD.IADD R79, R79, 0x1, -R14 ;  /* 0x000000014f4fd824 */ /* 0x000fe400078e0a0e */
[----:B------:R-:W-:Y:S01]  /*2230*/  IMAD R83, R14, R16, R83 ;  /* 0x000000100e537224 */ /* 0x000fe200078e0253 */
[----:B------:R-:W-:Y:S01]  /*2240*/  IADD3 R16, P5, PT, R87, R6, RZ ;  /* 0x0000000657107210 */ /* 0x000fe20007fbe0ff */
[----:B------:R-:W-:Y:S02]  /*2250*/  IMAD R77, R56, 0x1d, RZ ;  /* 0x0000001d384d7824 */ /* 0x000fe400078e02ff */
[----:B------:R-:W-:-:S04]  /*2260*/  IMAD.HI.U32 R17, R34, R85, RZ ;  /* 0x0000005522117227 */ /* 0x000fc800078e00ff */
[--C-:B------:R-:W-:Y:S01]  /*2270*/  @!P6 IMAD.IADD R81, R81, 0x1, -R14.reuse ;  /* 0x000000015151e824 */ /* 0x100fe200078e0a0e */
[C---:B------:R-:W-:Y:S01]  /*2280*/  ISETP.GT.U32.AND P6, PT, R14.reuse, R79, PT ;  /* 0x0000004f0e00720c */ /* 0x040fe20003fc4070 */
[----:B------:R-:W-:Y:S01]  /*2290*/  IMAD.MOV R18, RZ, RZ, -R17 ;  /* 0x000000ffff127224 */ /* 0x000fe200078e0a11 */
[----:B------:R-:W-:Y:S01]  /*22a0*/  LEA.HI.X.SX32 R17, R77, R7, 0x1, P5 ;  /* 0x000000074d117211 */ /* 0x000fe200028f0eff */
[----:B------:R-:W-:Y:S01]  /*22b0*/  @!P0 IMAD.IADD R51, R51, 0x1, -R14 ;  /* 0x0000000133338824 */ /* 0x000fe200078e0a0e */
[C---:B------:R-:W-:Y:S02]  /*22c0*/  ISETP.GT.U32.AND P5, PT, R14.reuse, R81, PT ;  /* 0x000000510e00720c */ /* 0x040fe40003fa4070 */
[----:B------:R-:W-:Y:S01]  /*22d0*/  IABS R42, R78 ;  /* 0x0000004e002a7213 */ /* 0x000fe20000000000 */
[C---:B------:R-:W-:Y:S01]  /*22e0*/  IMAD R85, R14.reuse, R18, R85 ;  /* 0x000000120e557224 */ /* 0x040fe200078e0255 */
[----:B------:R-:W-:Y:S01]  /*22f0*/  ISETP.GT.U32.AND P0, PT, R14, R83, PT ;  /* 0x000000530e00720c */ /* 0x000fe20003f04070 */
[----:B------:R-:W-:-:S02]  /*2300*/  IMAD.MOV.U32 R77, RZ, RZ, R51 ;  /* 0x000000ffff4d7224 */ /* 0x000fc400078e0033 */
[----:B------:R-:W-:Y:S01]  /*2310*/  IMAD.MOV.U32 R87, RZ, RZ, R42 ;  /* 0x000000ffff577224 */ /* 0x000fe200078e002a */
[----:B------:R-:W-:Y:S01]  /*2320*/  IABS R89, R80 ;  /* 0x0000005000597213 */ /* 0x000fe20000000000 */
[----:B------:R-:W-:Y:S01]  /*2330*/  @!P4 IMAD.MOV R77, RZ, RZ, -R77 ;  /* 0x000000ffff4dc224 */ /* 0x000fe200078e0a4d */
[----:B------:R-:W-:Y:S01]  /*2340*/  ISETP.GT.U32.AND P4, PT, R14, R85, PT ;  /* 0x000000550e00720c */ /* 0x000fe20003f84070 */
[----:B------:R-:W-:Y:S01]  /*2350*/  @!P6 IMAD.IADD R79, R79, 0x1, -R14 ;  /* 0x000000014f4fe824 */ /* 0x000fe200078e0a0e */
[----:B------:R-:W-:Y:S01]  /*2360*/  ISETP.GE.AND P6, PT, R70, RZ, PT ;  /* 0x000000ff4600720c */ /* 0x000fe20003fc6270 */
[----:B------:R-:W-:-:S04]  /*2370*/  IMAD.HI.U32 R18, R34, R87, RZ ;  /* 0x0000005722127227 */ /* 0x000fc800078e00ff */
[----:B------:R-:W-:Y:S01]  /*2380*/  @!P5 IMAD.IADD R81, R81, 0x1, -R14 ;  /* 0x000000015151d824 */ /* 0x000fe200078e0a0e */
[----:B------:R-:W-:Y:S01]  /*2390*/  ISETP.GE.AND P5, PT, R74, RZ, PT ;  /* 0x000000ff4a00720c */ /* 0x000fe20003fa6270 */
[----:B------:R-:W-:-:S04]  /*23a0*/  IMAD.HI.U32 R42, R34, R89, RZ ;  /* 0x00000059222a7227 */ /* 0x000fc800078e00ff */
[----:B------:R-:W-:Y:S02]  /*23b0*/  IMAD.MOV R18, RZ, RZ, -R18 ;  /* 0x000000ffff127224 */ /* 0x000fe400078e0a12 */
[----:B------:R-:W-:Y:S02]  /*23c0*/  @!P0 IMAD.IADD R83, R83, 0x1, -R14 ;  /* 0x0000000153538824 */ /* 0x000fe400078e0a0e */
[----:B------:R-:W-:Y:S02]  /*23d0*/  IMAD.MOV R42, RZ, RZ, -R42 ;  /* 0x000000ffff2a7224 */ /* 0x000fe400078e0a2a */
[C---:B------:R-:W-:Y:S01]  /*23e0*/  IMAD R51, R14.reuse, R18, R87 ;  /* 0x000000120e337224 */ /* 0x040fe200078e0257 */
[C---:B------:R-:W-:Y:S01]  /*23f0*/  ISETP.GT.U32.AND P0, PT, R14.reuse, R83, PT ;  /* 0x000000530e00720c */ /* 0x040fe20003f04070 */
[----:B------:R-:W-:Y:S02]  /*2400*/  IMAD R89, R14, R42, R89 ;  /* 0x0000002a0e597224 */ /* 0x000fe400078e0259 */
[----:B------:R-:W-:-:S02]  /*2410*/  @!P4 IMAD.IADD R85, R85, 0x1, -R14 ;  /* 0x000000015555c824 */ /* 0x000fc400078e0a0e */
[----:B------:R-:W-:Y:S01]  /*2420*/  @!P6 IMAD.MOV R79, RZ, RZ, -R79 ;  /* 0x000000ffff4fe224 */ /* 0x000fe200078e0a4f */
[C---:B------:R-:W-:Y:S02]  /*2430*/  ISETP.GT.U32.AND P6, PT, R14.reuse, R51, PT ;  /* 0x000000330e00720c */ /* 0x040fe40003fc4070 */
[----:B------:R-:W-:Y:S01]  /*2440*/  LOP3.LUT R74, R19, 0x30, RZ, 0xfc, !PT ;  /* 0x00000030134a7812 */ /* 0x000fe200078efcff */
[----:B------:R-:W-:Y:S01]  /*2450*/  @!P5 IMAD.MOV R81, RZ, RZ, -R81 ;  /* 0x000000ffff51d224 */ /* 0x000fe200078e0a51 */
[C---:B------:R-:W-:Y:S02]  /*2460*/  ISETP.GT.U32.AND P4, PT, R14.reuse, R85, PT ;  /* 0x000000550e00720c */ /* 0x040fe40003f84070 */
[----:B------:R-:W-:Y:S02]  /*2470*/  ISETP.GT.U32.AND P5, PT, R14, R89, PT ;  /* 0x000000590e00720c */ /* 0x000fe40003fa4070 */
[----:B------:R-:W-:Y:S01]  /*2480*/  IABS R91, R74 ;  /* 0x0000004a005b7213 */ /* 0x000fe20000000000 */
[----:B------:R-:W-:Y:S01]  /*2490*/  @!P0 IMAD.IADD R83, R83, 0x1, -R14 ;  /* 0x0000000153538824 */ /* 0x000fe200078e0a0e */
[----:B------:R-:W-:-:S03]  /*24a0*/  ISETP.GE.AND P0, PT, R76, RZ, PT ;  /* 0x000000ff4c00720c */ /* 0x000fc60003f06270 */
[----:B------:R-:W-:Y:S01]  /*24b0*/  IMAD.HI.U32 R18, R34, R91, RZ ;  /* 0x0000005b22127227 */ /* 0x000fe200078e00ff */
[----:B------:R-:W-:-:S03]  /*24c0*/  IABS R93, R82 ;  /* 0x00000052005d7213 */ /* 0x000fc60000000000 */
[----:B------:R-:W-:Y:S02]  /*24d0*/  @!P6 IMAD.IADD R51, R51, 0x1, -R14 ;  /* 0x000000013333e824 */ /* 0x000fe400078e0a0e */
[----:B------:R-:W-:Y:S02]  /*24e0*/  IMAD.MOV R18, RZ, RZ, -R18 ;  /* 0x000000ffff127224 */ /* 0x000fe400078e0a12 */
[----:B------:R-:W-:Y:S02]  /*24f0*/  IMAD R87, R56, 0x3c, RZ ;  /* 0x0000003c38577824 */ /* 0x000fe400078e02ff */
[--C-:B------:R-:W-:Y:S01]  /*2500*/  @!P4 IMAD.IADD R85, R85, 0x1, -R14.reuse ;  /* 0x000000015555c824 */ /* 0x100fe200078e0a0e */
[----:B------:R-:W-:Y:S01]  /*2510*/  ISETP.GE.AND P4, PT, R50, RZ, PT ;  /* 0x000000ff3200720c */ /* 0x000fe20003f86270 */
[----:B------:R-:W-:Y:S01]  /*2520*/  @!P5 IMAD.IADD R89, R89, 0x1, -R14 ;  /* 0x000000015959d824 */ /* 0x000fe200078e0a0e */
[C---:B------:R-:W-:Y:S01]  /*2530*/  ISETP.GT.U32.AND P5, PT, R14.reuse, R51, PT ;  /* 0x000000330e00720c */ /* 0x040fe20003fa4070 */
[----:B------:R-:W-:Y:S01]  /*2540*/  IMAD R91, R14, R18, R91 ;  /* 0x000000120e5b7224 */ /* 0x000fe200078e025b */
[----:B------:R-:W-:Y:S01]  /*2550*/  IADD3 R18, P6, PT, R87, R6, RZ ;  /* 0x0000000657127210 */ /* 0x000fe20007fde0ff */
[----:B------:R-:W-:Y:S01]  /*2560*/  IMAD.HI.U32 R42, R34, R93, RZ ;  /* 0x0000005d222a7227 */ /* 0x000fe200078e00ff */
[----:B------:R-:W-:-:S02]  /*2570*/  LOP3.LUT R70, R19, 0x38, RZ, 0xfc, !PT ;  /* 0x0000003813467812 */ /* 0x000fc400078efcff */
[----:B------:R-:W-:Y:S01]  /*2580*/  LEA.HI.X.SX32 R19, R43, R7, 0x1, P6 ;  /* 0x000000072b137211 */ /* 0x000fe200030f0eff */
[----:B------:R-:W-:Y:S01]  /*2590*/  IMAD.MOV R42, RZ, RZ, -R42 ;  /* 0x000000ffff2a7224 */ /* 0x000fe200078e0a2a */
[C---:B------:R-:W-:Y:S01]  /*25a0*/  ISETP.GT.U32.AND P6, PT, R14.reuse, R89, PT ;  /* 0x000000590e00720c */ /* 0x040fe20003fc4070 */
[----:B------:R-:W-:Y:S01]  /*25b0*/  @!P0 IMAD.MOV R83, RZ, RZ, -R83 ;  /* 0x000000ffff538224 */ /* 0x000fe200078e0a53 */
[C---:B------:R-:W-:Y:S01]  /*25c0*/  ISETP.GT.U32.AND P0, PT, R14.reuse, R91, PT ;  /* 0x0000005b0e00720c */ /* 0x040fe20003f04070 */
[----:B------:R-:W-:Y:S01]  /*25d0*/  IMAD R93, R14, R42, R93 ;  /* 0x0000002a0e5d7224 */ /* 0x000fe200078e025d */
[----:B------:R-:W-:Y:S01]  /*25e0*/  IABS R95, R70 ;  /* 0x00000046005f7213 */ /* 0x000fe20000000000 */
[----:B------:R-:W-:Y:S02]  /*25f0*/  VIADD R72, R37, 0x3c ;  /* 0x0000003c25487836 */ /* 0x000fe40000000000 */
[----:B------:R-:W-:Y:S01]  /*2600*/  @!P4 IMAD.MOV R85, RZ, RZ, -R85 ;  /* 0x000000ffff55c224 */ /* 0x000fe200078e0a55 */
[----:B------:R-:W-:Y:S01]  /*2610*/  ISETP.GE.AND P4, PT, R78, RZ, PT ;  /* 0x000000ff4e00720c */ /* 0x000fe20003f86270 */
[----:B------:R-:W-:Y:S01]  /*2620*/  @!P5 IMAD.IADD R51, R51, 0x1, -R14 ;  /* 0x000000013333d824 */ /* 0x000fe200078e0a0e */
[----:B------:R-:W-:Y:S01]  /*2630*/  ISETP.GT.U32.AND P5, PT, R14, R93, PT ;  /* 0x0000005d0e00720c */ /* 0x000fe20003fa4070 */
[----:B------:R-:W-:Y:S01]  /*2640*/  IMAD.HI.U32 R42, R34, R95, RZ ;  /* 0x0000005f222a7227 */ /* 0x000fe200078e00ff */
[----:B------:R-:W-:-:S03]  /*2650*/  IABS R97, R72 ;  /* 0x0000004800617213 */ /* 0x000fc60000000000 */
[----:B------:R-:W-:Y:S02]  /*2660*/  IMAD R87, R56, 0x3e, RZ ;  /* 0x0000003e38577824 */ /* 0x000fe400078e02ff */
[----:B------:R-:W-:Y:S01]  /*2670*/  @!P6 IMAD.IADD R89, R89, 0x1, -R14 ;  /* 0x000000015959e824 */ /* 0x000fe200078e0a0e */
[----:B------:R-:W-:Y:S01]  /*2680*/  ISETP.GE.AND P6, PT, R80, RZ, PT ;  /* 0x000000ff5000720c */ /* 0x000fe20003fc6270 */
[----:B------:R-:W-:Y:S02]  /*2690*/  IMAD.MOV R50, RZ, RZ, -R42 ;  /* 0x000000ffff327224 */ /* 0x000fe400078e0a2a */
[----:B------:R-:W-:-:S04]  /*26a0*/  IMAD.HI.U32 R34, R34, R97, RZ ;  /* 0x0000006122227227 */ /* 0x000fc800078e00ff */
[----:B------:R-:W-:Y:S01]  /*26b0*/  @!P0 IMAD.IADD R91, R91, 0x1, -R14 ;  /* 0x000000015b5b8824 */ /* 0x000fe200078e0a0e */
[----:B------:R-:W-:Y:S01]  /*26c0*/  IADD3 R42, P0, PT, R87, R6, RZ ;  /* 0x00000006572a7210 */ /* 0x000fe20007f1e0ff */
[----:B------:R-:W-:Y:S02]  /*26d0*/  IMAD R95, R14, R50, R95 ;  /* 0x000000320e5f7224 */ /* 0x000fe400078e025f */
[----:B------:R-:W-:Y:S02]  /*26e0*/  IMAD.MOV.U32 R87, RZ, RZ, R51 ;  /* 0x000000ffff577224 */ /* 0x000fe400078e0033 */
[----:B------:R-:W-:Y:S02]  /*26f0*/  IMAD.MOV R34, RZ, RZ, -R34 ;  /* 0x000000ffff227224 */ /* 0x000fe400078e0a22 */
[----:B------:R-:W-:Y:S02]  /*2700*/  IMAD R43, R56, 0x1f, RZ ;  /* 0x0000001f382b7824 */ /* 0x000fe400078e02ff */
[----:B------:R-:W-:Y:S01]  /*2710*/  @!P5 IMAD.IADD R93, R93, 0x1, -R14 ;  /* 0x000000015d5dd824 */ /* 0x000fe200078e0a0e */
[C---:B------:R-:W-:Y:S01]  /*2720*/  ISETP.GT.U32.AND P5, PT, R14.reuse, R91, PT ;  /* 0x0000005b0e00720c */ /* 0x040fe20003fa4070 */
[----:B------:R-:W-:Y:S01]  /*2730*/  @!P4 IMAD.MOV R87, RZ, RZ, -R87 ;  /* 0x000000ffff57c224 */ /* 0x000fe200078e0a57 */
[C---:B------:R-:W-:Y:S01]  /*2740*/  ISETP.GT.U32.AND P4, PT, R14.reuse, R95, PT ;  /* 0x0000005f0e00720c */ /* 0x040fe20003f84070 */
[C---:B------:R-:W-:Y:S01]  /*2750*/  IMAD R97, R14.reuse, R34, R97 ;  /* 0x000000220e617224 */ /* 0x040fe200078e0261 */
[----:B------:R-:W-:Y:S01]  /*2760*/  LEA.HI.X.SX32 R43, R43, R7, 0x1, P0 ;  /* 0x000000072b2b7211 */ /* 0x000fe200000f0eff */
[----:B------:R-:W-:Y:S01]  /*2770*/  @!P6 IMAD.MOV R89, RZ, RZ, -R89 ;  /* 0x000000ffff59e224 */ /* 0x000fe200078e0a59 */
[----:B------:R-:W-:-:S02]  /*2780*/  ISETP.GT.U32.AND P0, PT, R14, R93, PT ;  /* 0x0000005d0e00720c */ /* 0x000fc40003f04070 */
[----:B------:R-:W-:Y:S01]  /*2790*/  ISETP.GT.U32.AND P6, PT, R14, R97, PT ;  /* 0x000000610e00720c */ /* 0x000fe20003fc4070 */
[----:B------:R-:W-:-:S04]  /*27a0*/  IMAD R51, R56, 0x38, RZ ;  /* 0x0000003838337824 */ /* 0x000fc800078e02ff */
[--C-:B------:R-:W-:Y:S01]  /*27b0*/  @!P5 IMAD.IADD R91, R91, 0x1, -R14.reuse ;  /* 0x000000015b5bd824 */ /* 0x100fe200078e0a0e */
[----:B------:R-:W-:Y:S01]  /*27c0*/  ISETP.GE.AND P5, PT, R74, RZ, PT ;  /* 0x000000ff4a00720c */ /* 0x000fe20003fa6270 */
[----:B------:R-:W-:Y:S01]  /*27d0*/  @!P4 IMAD.IADD R95, R95, 0x1, -R14 ;  /* 0x000000015f5fc824 */ /* 0x000fe200078e0a0e */
[----:B------:R-:W-:-:S03]  /*27e0*/  ISETP.GE.AND P4, PT, R82, RZ, PT ;  /* 0x000000ff5200720c */ /* 0x000fc60003f86270 */
[--C-:B------:R-:W-:Y:S01]  /*27f0*/  @!P0 IMAD.IADD R93, R93, 0x1, -R14.reuse ;  /* 0x000000015d5d8824 */ /* 0x100fe200078e0a0e */
[----:B------:R-:W-:Y:S01]  /*2800*/  IADD3 R50, P0, PT, R51, R6, RZ ;  /* 0x0000000633327210 */ /* 0x000fe20007f1e0ff */
[----:B------:R-:W-:-:S03]  /*2810*/  @!P6 IMAD.IADD R97, R97, 0x1, -R14 ;  /* 0x000000016161e824 */ /* 0x000fc600078e0a0e */
[----:B------:R-:W-:Y:S02]  /*2820*/  LEA.HI.X.SX32 R51, R99, R7, 0x1, P0 ;  /* 0x0000000763337211 */ /* 0x000fe400000f0eff */
[C---:B------:R-:W-:Y:S02]  /*2830*/  ISETP.GT.U32.AND P0, PT, R14.reuse, R95, PT ;  /* 0x0000005f0e00720c */ /* 0x040fe40003f04070 */
[----:B------:R-:W-:Y:S01]  /*2840*/  ISETP.GT.U32.AND P6, PT, R14, R97, PT ;  /* 0x000000610e00720c */ /* 0x000fe20003fc4070 */
[----:B------:R-:W-:Y:S01]  /*2850*/  @!P5 IMAD.MOV R91, RZ, RZ, -R91 ;  /* 0x000000ffff5bd224 */ /* 0x000fe200078e0a5b */
[----:B------:R-:W-:Y:S01]  /*2860*/  ISETP.GE.AND P5, PT, R70, RZ, PT ;  /* 0x000000ff4600720c */ /* 0x000fe20003fa6270 */
[----:B------:R-:W-:Y:S01]  /*2870*/  @!P4 IMAD.MOV R93, RZ, RZ, -R93 ;  /* 0x000000ffff5dc224 */ /* 0x000fe200078e0a5d */
[----:B------:R-:W-:Y:S01]  /*2880*/  ISETP.GE.AND P4, PT, R72, RZ, PT ;  /* 0x000000ff4800720c */ /* 0x000fe20003f86270 */
[----:B------:R-:W-:-:S06]  /*2890*/  VIADD R34, R4, 0xfffffff1 ;  /* 0xfffffff104227836 */ /* 0x000fcc0000000000 */
[--C-:B------:R-:W-:Y:S01]  /*28a0*/  @!P0 IMAD.IADD R95, R95, 0x1, -R14.reuse ;  /* 0x000000015f5f8824 */ /* 0x100fe200078e0a0e */
[----:B--2---:R-:W-:Y:S01]  /*28b0*/  IADD3 R6, P0, PT, R99, R6, RZ ;  /* 0x0000000663067210 */ /* 0x004fe20007f1e0ff */
[----:B------:R-:W-:Y:S01]  /*28c0*/  @!P6 IMAD.IADD R97, R97, 0x1, -R14 ;  /* 0x000000016161e824 */ /* 0x000fe200078e0a0e */
[----:B------:R-:W-:Y:S01]  /*28d0*/  SHF.R.U32.HI R14, RZ, 0x6, R33 ;  /* 0x00000006ff0e7819 */ /* 0x000fe20000011621 */
[----:B------:R-:W-:Y:S01]  /*28e0*/  @!P5 IMAD.MOV R95, RZ, RZ, -R95 ;  /* 0x000000ffff5fd224 */ /* 0x000fe200078e0a5f */
[----:B------:R-:W-:Y:S01]  /*28f0*/  LEA.HI.X.SX32 R7, R30, R7, 0x1, P0 ;  /* 0x000000071e077211 */ /* 0x000fe200000f0eff */
[----:B------:R-:W-:Y:S01]  /*2900*/  @!P4 IMAD.MOV R97, RZ, RZ, -R97 ;  /* 0x000000ffff61c224 */ /* 0x000fe200078e0a61 */
[----:B------:R-:W-:Y:S02]  /*2910*/  ISETP.GE.U32.AND P6, PT, R34, 0x7fffffd2, PT ;  /* 0x7fffffd22200780c */ /* 0x000fe40003fc6070 */
[----:B------:R-:W-:Y:S02]  /*2920*/  LOP3.LUT P0, RZ, R14, 0x1, RZ, 0xc0, !PT ;  /* 0x000000010eff7812 */ /* 0x000fe4000780c0ff */
[----:B------:R-:W-:-:S02]  /*2930*/  ISETP.NE.AND P5, PT, R71, RZ, PT ;  /* 0x000000ff4700720c */ /* 0x000fc40003fa5270 */
[----:B------:R-:W-:Y:S02]  /*2940*/  LOP3.LUT R34, RZ, R71, RZ, 0x33, !PT ;  /* 0x00000047ff227212 */ /* 0x000fe400078e33ff */
[----:B------:R-:W-:Y:S02]  /*2950*/  SHF.R.U32.HI R14, RZ, 0x5, R33 ;  /* 0x00000005ff0e7819 */ /* 0x000fe40000011621 */
[C---:B------:R-:W-:Y:S02]  /*2960*/  SEL R71, R34.reuse, R67, !P5 ;  /* 0x0000004322477207 */ /* 0x040fe40006800000 */
[C---:B------:R-:W-:Y:S02]  /*2970*/  SEL R80, R34.reuse, R65, !P5 ;  /* 0x0000004122507207 */ /* 0x040fe40006800000 */
[C---:B------:R-:W-:Y:S02]  /*2980*/  SEL R74, R34.reuse, R69, !P5 ;  /* 0x00000045224a7207 */ /* 0x040fe40006800000 */
[----:B------:R-:W-:-:S02]  /*2990*/  SEL R73, R34, R73, !P5 ;  /* 0x0000004922497207 */ /* 0x000fc40006800000 */
[C---:B------:R-:W-:Y:S02]  /*29a0*/  SEL R75, R34.reuse, R75, !P5 ;  /* 0x0000004b224b7207 */ /* 0x040fe40006800000 */
[C---:B------:R-:W-:Y:S02]  /*29b0*/  SEL R78, R34.reuse, R77, !P5 ;  /* 0x0000004d224e7207 */ /* 0x040fe40006800000 */
        /* <DEDUP_REMOVED lines=10> */
[----:B------:R-:W-:Y:S02]  /*2a60*/  SHF.R.U32.HI R34, RZ, 0x4, R33 ;  /* 0x00000004ff227819 */ /* 0x000fe40000011621 */
[----:B------:R-:W-:Y:S02]  /*2a70*/  LOP3.LUT P4, RZ, R14, 0x1, RZ, 0xc0, !PT ;  /* 0x000000010eff7812 */ /* 0x000fe4000788c0ff */
[----:B------:R-:W-:Y:S02]  /*2a80*/  PRMT R65, RZ, 0x7610, R65 ;  /* 0x00007610ff417816 */ /* 0x000fe40000000041 */
[----:B------:R-:W-:Y:S02]  /*2a90*/  LOP3.LUT P5, RZ, R34, 0x1, RZ, 0xc0, !PT ;  /* 0x0000000122ff7812 */ /* 0x000fe400078ac0ff */
[----:B------:R-:W-:Y:S02]  /*2aa0*/  SHF.R.U32.HI R34, RZ, 0x3, R33 ;  /* 0x00000003ff227819 */ /* 0x000fe40000011621 */
[----:B------:R-:W5:Y:S01]  /*2ab0*/  @P0 LDG.E.U16 R65, desc[UR22][R10.64] ;  /* 0x000000160a410981 */ /* 0x000f62000c1e1500 */
[----:B------:R-:W-:-:S02]  /*2ac0*/  PRMT R67, RZ, 0x7610, R67 ;  /* 0x00007610ff437816 */ /* 0x000fc40000000043 */
[----:B------:R-:W-:Y:S02]  /*2ad0*/  LOP3.LUT P0, RZ, R34, 0x1, RZ, 0xc0, !PT ;  /* 0x0000000122ff7812 */ /* 0x000fe4000780c0ff */
[--C-:B------:R-:W-:Y:S02]  /*2ae0*/  SHF.R.U32.HI R34, RZ, 0x2, R33.reuse ;  /* 0x00000002ff227819 */ /* 0x100fe40000011621 */
[----:B------:R-:W-:Y:S01]  /*2af0*/  SHF.R.U32.HI R33, RZ, 0x1, R33 ;  /* 0x00000001ff217819 */ /* 0x000fe20000011621 */
[----:B------:R-:W5:Y:S01]  /*2b00*/  @P4 LDG.E.U16 R67, desc[UR22][R12.64] ;  /* 0x000000160c434981 */ /* 0x000f62000c1e1500 */
[----:B------:R-:W-:Y:S02]  /*2b10*/  PRMT R69, RZ, 0x7610, R69 ;  /* 0x00007610ff457816 */ /* 0x000fe40000000045 */
[----:B------:R-:W-:-:S05]  /*2b20*/  LOP3.LUT P4, RZ, R33, 0x1, RZ, 0xc0, !PT ;  /* 0x0000000121ff7812 */ /* 0x000fca000788c0ff */
[----:B------:R2:W5:Y:S02]  /*2b30*/  @P0 LDG.E.U16 R69, desc[UR22][R50.64] ;  /* 0x0000001632450981 */ /* 0x000564000c1e1500 */
[----:B--2---:R-:W-:Y:S02]  /*2b40*/  PRMT R50, RZ, 0x7610, R50 ;  /* 0x00007610ff327816 */ /* 0x004fe40000000032 */
[----:B------:R-:W-:-:S04]  /*2b50*/  PRMT R51, RZ, 0x7610, R51 ;  /* 0x00007610ff337816 */ /* 0x000fc80000000033 */
[----:B------:R-:W5:Y:S04]  /*2b60*/  @P4 LDG.E.U16 R50, desc[UR22][R18.64] ;  /* 0x0000001612324981 */ /* 0x000f68000c1e1500 */
[----:B------:R-:W5:Y:S01]  /*2b70*/  @!P3 LDG.E.U16 R51, desc[UR22][R42.64] ;  /* 0x000000162a33b981 */ /* 0x000f62000c1e1500 */
[----:B------:R-:W-:-:S06]  /*2b80*/  PRMT R14, RZ, 0x7610, R14 ;  /* 0x00007610ff0e7816 */ /* 0x000fcc000000000e */
[----:B------:R2:W5:Y:S01]  /*2b90*/  @!P6 LDG.E.U16 R14, desc[UR22][R6.64] ;  /* 0x00000016060ee981 */ /* 0x000562000c1e1500 */
[----:B------:R-:W-:Y:S02]  /*2ba0*/  LOP3.LUT P6, RZ, R34, 0x1, RZ, 0xc0, !PT ;  /* 0x0000000122ff7812 */ /* 0x000fe400078cc0ff */
[----:B------:R-:W-:Y:S02]  /*2bb0*/  LOP3.LUT R34, R38, 0x1f, RZ, 0xc0, !PT ;  /* 0x0000001f26227812 */ /* 0x000fe400078ec0ff */
[----:B------:R-:W-:-:S03]  /*2bc0*/  PRMT R70, RZ, 0x7610, R70 ;  /* 0x00007610ff467816 */ /* 0x000fc60000000046 */
[----:B--2---:R-:W-:-:S03]  /*2bd0*/  IMAD R6, R34, R57, RZ ;  /* 0x0000003922067224 */ /* 0x004fc600078e02ff */
[----:B------:R2:W5:Y:S02]  /*2be0*/  @P5 LDG.E.U16 R70, desc[UR22][R8.64] ;  /* 0x0000001608465981 */ /* 0x000564000c1e1500 */
[C---:B------:R-:W-:Y:S02]  /*2bf0*/  LEA R76, P5, R6.reuse, UR18, 0x1 ;  /* 0x00000012064c7c11 */ /* 0x040fe4000f8a08ff */
[----:B------:R-:W-:Y:S02]  /*2c00*/  PRMT R72, RZ, 0x7610, R72 ;  /* 0x00007610ff487816 */ /* 0x000fe40000000048 */
[----:B------:R-:W-:Y:S01]  /*2c10*/  LEA.HI.X.SX32 R77, R6, UR19, 0x1, P5 ;  /* 0x00000013064d7c11 */ /* 0x000fe2000a8f0eff */
[----:B-1----:R-:W-:Y:S02]  /*2c20*/  IMAD R6, R71, UR4, RZ ;  /* 0x0000000447067c24 */ /* 0x002fe4000f8e02ff */
[----:B------:R-:W-:Y:S01]  /*2c30*/  IMAD R7, R74, UR4, RZ ;  /* 0x000000044a077c24 */ /* 0x000fe2000f8e02ff */
[----:B------:R1:W5:Y:S01]  /*2c40*/  @P6 LDG.E.U16 R72, desc[UR22][R16.64] ;  /* 0x0000001610486981 */ /* 0x000362000c1e1500 */
[----:B--2---:R-:W-:Y:S01]  /*2c50*/  IMAD R8, R73, UR4, RZ ;  /* 0x0000000449087c24 */ /* 0x004fe2000f8e02ff */
[-C--:B------:R-:W-:Y:S01]  /*2c60*/  LEA R106, P5, R6, R76.reuse, 0x1 ;  /* 0x0000004c066a7211 */ /* 0x080fe200078a08ff */
[----:B------:R-:W-:Y:S01]  /*2c70*/  IMAD R9, R75, UR4, RZ ;  /* 0x000000044b097c24 */ /* 0x000fe2000f8e02ff */
[-C--:B------:R-:W-:Y:S01]  /*2c80*/  LEA R104, P6, R7, R76.reuse, 0x1 ;  /* 0x0000004c07687211 */ /* 0x080fe200078c08ff */
[----:B------:R-:W-:Y:S01]  /*2c90*/  IMAD R10, R78, UR4, RZ ;  /* 0x000000044e0a7c24 */ /* 0x000fe2000f8e02ff */
[----:B------:R-:W-:Y:S01]  /*2ca0*/  LEA.HI.X.SX32 R107, R6, R77, 0x1, P5 ;  /* 0x0000004d066b7211 */ /* 0x000fe200028f0eff */
[----:B------:R-:W-:Y:S01]  /*2cb0*/  IMAD R11, R79, UR4, RZ ;  /* 0x000000044f0b7c24 */ /* 0x000fe2000f8e02ff */
[----:B------:R-:W-:-:S02]  /*2cc0*/  LEA R102, P5, R8, R76, 0x1 ;  /* 0x0000004c08667211 */ /* 0x000fc400078a08ff */
[-C--:B------:R-:W-:Y:S02]  /*2cd0*/  LEA.HI.X.SX32 R105, R7, R77.reuse, 0x1, P6 ;  /* 0x0000004d07697211 */ /* 0x080fe400030f0eff */
[-C--:B------:R-:W-:Y:S01]  /*2ce0*/  LEA R100, P6, R9, R76.reuse, 0x1 ;  /* 0x0000004c09647211 */ /* 0x080fe200078c08ff */
[----:B------:R-:W-:Y:S01]  /*2cf0*/  IMAD R12, R81, UR4, RZ ;  /* 0x00000004510c7c24 */ /* 0x000fe2000f8e02ff */
[-C--:B------:R-:W-:Y:S01]  /*2d00*/  LEA.HI.X.SX32 R103, R8, R77.reuse, 0x1, P5 ;  /* 0x0000004d08677211 */ /* 0x080fe200028f0eff */
[----:B------:R-:W-:Y:S01]  /*2d10*/  IMAD R13, R80, UR4, RZ ;  /* 0x00000004500d7c24 */ /* 0x000fe2000f8e02ff */
[CC--:B------:R-:W-:Y:S02]  /*2d20*/  LEA R98, P5, R10.reuse, R76.reuse, 0x1 ;  /* 0x0000004c0a627211 */ /* 0x0c0fe400078a08ff */
[-C--:B------:R-:W-:Y:S02]  /*2d30*/  LEA.HI.X.SX32 R101, R9, R77.reuse, 0x1, P6 ;  /* 0x0000004d09657211 */ /* 0x080fe400030f0eff */
[-C--:B------:R-:W-:Y:S01]  /*2d40*/  LEA R96, P6, R11, R76.reuse, 0x1 ;  /* 0x0000004c0b607211 */ /* 0x080fe200078c08ff */
[----:B-1----:R-:W-:Y:S01]  /*2d50*/  IMAD R16, R83, UR4, RZ ;  /* 0x0000000453107c24 */ /* 0x002fe2000f8e02ff */
[----:B------:R-:W-:Y:S01]  /*2d60*/  LEA.HI.X.SX32 R99, R10, R77, 0x1, P5 ;  /* 0x0000004d0a637211 */ /* 0x000fe200028f0eff */
[----:B------:R-:W-:Y:S01]  /*2d70*/  IMAD R17, R85, UR4, RZ ;  /* 0x0000000455117c24 */ /* 0x000fe2000f8e02ff */
[----:B------:R-:W-:-:S02]  /*2d80*/  LEA R94, P5, R12, R76, 0x1 ;  /* 0x0000004c0c5e7211 */ /* 0x000fc400078a08ff */
[-C--:B------:R-:W-:Y:S02]  /*2d90*/  LEA.HI.X.SX32 R71, R11, R77.reuse, 0x1, P6 ;  /* 0x0000004d0b477211 */ /* 0x080fe400030f0eff */
[-C--:B------:R-:W-:Y:S01]  /*2da0*/  LEA R92, P6, R13, R76.reuse, 0x1 ;  /* 0x0000004c0d5c7211 */ /* 0x080fe200078c08ff */
[----:B------:R-:W-:Y:S01]  /*2db0*/  IMAD R9, R93, UR4, RZ ;  /* 0x000000045d097c24 */ /* 0x000fe2000f8e02ff */
[-C--:B------:R-:W-:Y:S01]  /*2dc0*/  LEA.HI.X.SX32 R95, R12, R77.reuse, 0x1, P5 ;  /* 0x0000004d0c5f7211 */ /* 0x080fe200028f0eff */
[----:B------:R-:W-:Y:S01]  /*2dd0*/  VIADD R33, R4, 0x1f ;  /* 0x0000001f04217836 */ /* 0x000fe20000000000 */
[CC--:B------:R-:W-:Y:S01]  /*2de0*/  LEA R90, P5, R16.reuse, R76.reuse, 0x1 ;  /* 0x0000004c105a7211 */ /* 0x0c0fe200078a08ff */
[----:B------:R-:W-:Y:S01]  /*2df0*/  IMAD R6, R87, UR4, RZ ;  /* 0x0000000457067c24 */ /* 0x000fe2000f8e02ff */
[-C--:B------:R-:W-:Y:S01]  /*2e00*/  LEA.HI.X.SX32 R93, R13, R77.reuse, 0x1, P6 ;  /* 0x0000004d0d5d7211 */ /* 0x080fe200030f0eff */
[----:B------:R-:W-:Y:S01]  /*2e10*/  IMAD R7, R89, UR4, RZ ;  /* 0x0000000459077c24 */ /* 0x000fe2000f8e02ff */
[-C--:B------:R-:W-:Y:S01]  /*2e20*/  LEA R88, P6, R17, R76.reuse, 0x1 ;  /* 0x0000004c11587211 */ /* 0x080fe200078c08ff */
[----:B------:R-:W-:Y:S01]  /*2e30*/  IMAD R8, R91, UR4, RZ ;  /* 0x000000045b087c24 */ /* 0x000fe2000f8e02ff */
[----:B------:R-:W-:Y:S01]  /*2e40*/  LEA.HI.X.SX32 R91, R16, R77, 0x1, P5 ;  /* 0x0000004d105b7211 */ /* 0x000fe200028f0eff */
[----:B------:R-:W-:Y:S01]  /*2e50*/  IMAD R10, R82, UR4, RZ ;  /* 0x00000004520a7c24 */ /* 0x000fe2000f8e02ff */
[----:B------:R-:W-:Y:S01]  /*2e60*/  ISETP.GT.AND P0, PT, R33, 0x1f, PT ;  /* 0x0000001f2100780c */ /* 0x000fe20003f04270 */
[----:B------:R-:W-:Y:S01]  /*2e70*/  IMAD R97, R97, UR4, RZ ;  /* 0x0000000461617c24 */ /* 0x000fe2000f8e02ff */
[----:B------:R-:W-:-:S02]  /*2e80*/  LEA R86, P5, R6, R76, 0x1 ;  /* 0x0000004c06567211 */ /* 0x000fc400078a08ff */
[----:B------:R-:W-:Y:S01]  /*2e90*/  LEA.HI.X.SX32 R89, R17, R77, 0x1, P6 ;  /* 0x0000004d11597211 */ /* 0x000fe200030f0eff */
[----:B------:R-:W-:-:S04]  /*2ea0*/  @!UP0 UIADD3 UR4, UPT, UPT, -UR7, 0x100000, URZ ;  /* 0x0010000007048890 */ /* 0x000fc8000fffe1ff */
[----:B------:R-:W-:Y:S02]  /*2eb0*/  @!UP0 USHF.L.U32 UR5, UR4, 0xb, URZ ;  /* 0x0000000b04058899 */ /* 0x000fe400080006ff */
[----:B------:R-:W-:Y:S01]  /*2ec0*/  @!UP0 USHF.L.U32 UR4, UR4, 0x1, URZ ;  /* 0x0000000104048899 */ /* 0x000fe200080006ff */
[CC--:B------:R-:W-:Y:S02]  /*2ed0*/  LEA R84, P6, R7.reuse, R76.reuse, 0x1 ;  /* 0x0000004c07547211 */ /* 0x0c0fe400078c08ff */
[-C--:B------:R-:W-:Y:S02]  /*2ee0*/  LEA.HI.X.SX32 R87, R6, R77.reuse, 0x1, P5 ;  /* 0x0000004d06577211 */ /* 0x080fe400028f0eff */
[-C--:B------:R-:W-:Y:S02]  /*2ef0*/  LEA R82, P5, R8, R76.reuse, 0x1 ;  /* 0x0000004c08527211 */ /* 0x080fe400078a08ff */
[----:B------:R-:W-:Y:S01]  /*2f00*/  LEA.HI.X.SX32 R85, R7, R77, 0x1, P6 ;  /* 0x0000004d07557211 */ /* 0x000fe200030f0eff */
[----:B------:R-:W-:Y:S01]  /*2f10*/  VOTEU.ALL UP0, P2 ;  /* 0x0000000000ff7886 */ /* 0x000fe20001000000 */
[----:B------:R-:W-:-:S02]  /*2f20*/  LEA R80, P6, R9, R76, 0x1 ;  /* 0x0000004c09507211 */ /* 0x000fc400078c08ff */
[-C--:B------:R-:W-:Y:S02]  /*2f30*/  LEA.HI.X.SX32 R83, R8, R77.reuse, 0x1, P5 ;  /* 0x0000004d08537211 */ /* 0x080fe400028f0eff */
[CC--:B------:R-:W-:Y:S01]  /*2f40*/  LEA R78, P5, R10.reuse, R76.reuse, 0x1 ;  /* 0x0000004c0a4e7211 */ /* 0x0c0fe200078a08ff */
[----:B------:R1:W2:Y:S01]  /*2f50*/  @!UP0 SYNCS.EXCH.64 URZ, [UR11+0x2008], UR4 ;  /* 0x002008040bff85b2 */ /* 0x0002a20008000100 */
[-C--:B------:R-:W-:Y:S02]  /*2f60*/  LEA.HI.X.SX32 R81, R9, R77.reuse, 0x1, P6 ;  /* 0x0000004d09517211 */ /* 0x080fe400030f0eff */
[----:B------:R-:W-:Y:S02]  /*2f70*/  LEA R76, P6, R97, R76, 0x1 ;  /* 0x0000004c614c7211 */ /* 0x000fe400078c08ff */
[----:B------:R-:W-:Y:S02]  /*2f80*/  LEA.HI.X.SX32 R79, R10, R77, 0x1, P5 ;  /* 0x0000004d0a4f7211 */ /* 0x000fe400028f0eff */
[----:B------:R-:W-:-:S02]  /*2f90*/  ISETP.LT.AND P5, PT, R34, R4, P0 ;  /* 0x000000042200720c */ /* 0x000fc400007a1270 */
[----:B------:R-:W-:Y:S01]  /*2fa0*/  LEA.HI.X.SX32 R77, R97, R77, 0x1, P6 ;  /* 0x0000004d614d7211 */ /* 0x000fe200030f0eff */
[----:B-1----:R-:W-:Y:S10]  /*2fb0*/  @!P0 BRA `(.L_x_6) ;  /* 0x0000000000448947 */ /* 0x002ff40003800000 */
[----:B-----5:R-:W-:Y:S02]  /*2fc0*/  PRMT R4, R68, 0x5410, R5 ;  /* 0x0000541044047816 */ /* 0x020fe40000000005 */
[----:B------:R-:W-:Y:S02]  /*2fd0*/  PRMT R11, R14, 0x5410, R15 ;  /* 0x000054100e0b7816 */ /* 0x000fe4000000000f */
[----:B------:R-:W-:Y:S02]  /*2fe0*/  PRMT R5, R41, 0x5410, R62 ;  /* 0x0000541029057816 */ /* 0x000fe4000000003e */
[----:B------:R-:W-:Y:S02]  /*2ff0*/  PRMT R6, R45, 0x5410, R54 ;  /* 0x000054102d067816 */ /* 0x000fe40000000036 */
[----:B------:R-:W-:Y:S02]  /*3000*/  PRMT R7, R63, 0x5410, R66 ;  /* 0x000054103f077816 */ /* 0x000fe40000000042 */
[----:B------:R-:W-:-:S02]  /*3010*/  PRMT R8, R49, 0x5410, R46 ;  /* 0x0000541031087816 */ /* 0x000fc4000000002e */
[----:B------:R-:W-:Y:S02]  /*3020*/  PRMT R9, R52, 0x5410, R59 ;  /* 0x0000541034097816 */ /* 0x000fe4000000003b */
        /* <DEDUP_REMOVED lines=8> */
[----:B------:R-:W-:-:S04]  /*30b0*/  PRMT R19, R50, 0x5410, R51 ;  /* 0x0000541032137816 */ /* 0x000fc80000000033 */
[----:B------:R1:W-:Y:S03]  /*30c0*/  STTM.x16 tmem[UR12+0x40], R4 ;  /* 0x00004004000079ed */ /* 0x0003e6000824000c */
.L_x_6:
[----:B------:R-:W3:Y:S01]  /*30d0*/  FENCE.VIEW.ASYNC.T ;  /* 0x00000000000073c6 */ /* 0x000ee20000000200 */
[----:B-1---5:R-:W-:Y:S01]  /*30e0*/  PRMT R5, RZ, 0x7610, R5 ;  /* 0x00007610ff057816 */ /* 0x022fe20000000005 */
[----:B--23--:R-:W-:Y:S01]  /*30f0*/  BAR.SYNC.DEFER_BLOCKING 0x0 ;  /* 0x0000000000007b1d */ /* 0x00cfe20000010000 */
[----:B------:R-:W-:Y:S01]  /*3100*/  PRMT R7, RZ, 0x7610, R7 ;  /* 0x00007610ff077816 */ /* 0x000fe20000000007 */
[----:B------:R-:W-:Y:S01]  /*3110*/  IMAD.MOV.U32 R97, RZ, RZ, R71 ;  /* 0x000000ffff617224 */ /* 0x000fe200078e0047 */
[----:B------:R-:W-:Y:S02]  /*3120*/  PRMT R9, RZ, 0x7610, R9 ;  /* 0x00007610ff097816 */ /* 0x000fe40000000009 */
[----:B------:R-:W-:Y:S01]  /*3130*/  PRMT R11, RZ, 0x7610, R11 ;  /* 0x00007610ff0b7816 */ /* 0x000fe2000000000b */
[----:B------:R-:W1:Y:S01]  /*3140*/  LDCU UR4, c[0x0][0x3a0] ;  /* 0x00007400ff0477ac */ /* 0x000e620008000800 */
[----:B------:R-:W-:Y:S02]  /*3150*/  PRMT R13, RZ, 0x7610, R13 ;  /* 0x00007610ff0d7816 */ /* 0x000fe4000000000d */
[----:B------:R-:W-:-:S02]  /*3160*/  PRMT R15, RZ, 0x7610, R15 ;  /* 0x00007610ff0f7816 */ /* 0x000fc4000000000f */
[----:B------:R-:W-:Y:S02]  /*3170*/  PRMT R17, RZ, 0x7610, R17 ;  /* 0x00007610ff117816 */ /* 0x000fe40000000011 */
[----:B------:R-:W-:Y:S02]  /*3180*/  PRMT R19, RZ, 0x7610, R19 ;  /* 0x00007610ff137816 */ /* 0x000fe40000000013 */
[----:B------:R-:W-:Y:S02]  /*3190*/  PRMT R4, RZ, 0x7610, R4 ;  /* 0x00007610ff047816 */ /* 0x000fe40000000004 */
[----:B------:R-:W-:Y:S02]  /*31a0*/  PRMT R6, RZ, 0x7610, R6 ;  /* 0x00007610ff067816 */ /* 0x000fe40000000006 */
[----:B------:R-:W-:Y:S02]  /*31b0*/  PRMT R8, RZ, 0x7610, R8 ;  /* 0x00007610ff087816 */ /* 0x000fe40000000008 */
[----:B------:R-:W-:-:S02]  /*31c0*/  PRMT R10, RZ, 0x7610, R10 ;  /* 0x00007610ff0a7816 */ /* 0x000fc4000000000a */
[----:B------:R-:W-:Y:S01]  /*31d0*/  PRMT R12, RZ, 0x7610, R12 ;  /* 0x00007610ff0c7816 */ /* 0x000fe2000000000c */
[----:B------:R-:W2:Y:S01]  /*31e0*/  @P5 LDG.E.U16 R5, desc[UR22][R106.64] ;  /* 0x000000166a055981 */ /* 0x000ea2000c1e1500 */
[----:B------:R-:W-:Y:S02]  /*31f0*/  PRMT R14, RZ, 0x7610, R14 ;  /* 0x00007610ff0e7816 */ /* 0x000fe4000000000e */
[----:B------:R-:W-:Y:S01]  /*3200*/  PRMT R16, RZ, 0x7610, R16 ;  /* 0x00007610ff107816 */ /* 0x000fe20000000010 */
[----:B------:R-:W3:Y:S01]  /*3210*/  @P5 LDG.E.U16 R7, desc[UR22][R102.64] ;  /* 0x0000001666075981 */ /* 0x000ee2000c1e1500 */
[----:B------:R-:W-:-:S03]  /*3220*/  PRMT R18, RZ, 0x7610, R18 ;  /* 0x00007610ff127816 */ /* 0x000fc60000000012 */
[----:B------:R-:W4:Y:S04]  /*3230*/  @P5 LDG.E.U16 R9, desc[UR22][R98.64] ;  /* 0x0000001662095981 */ /* 0x000f28000c1e1500 */
        /* <DEDUP_REMOVED lines=12> */
[----:B------:R-:W4:Y:S01]  /*3300*/  @P5 LDG.E.U16 R18, desc[UR22][R76.64] ;  /* 0x000000164c125981 */ /* 0x000f22000c1e1500 */
[----:B------:R-:W-:-:S02]  /*3310*/  SHF.R.S32.HI R40, RZ, 0x1f, R35 ;  /* 0x0000001fff287819 */ /* 0x000fc40000011423 */
[----:B------:R-:W-:Y:S02]  /*3320*/  SHF.R.S32.HI R39, RZ, 0x6, R38 ;  /* 0x00000006ff277819 */ /* 0x000fe40000011426 */
[----:B------:R-:W-:Y:S01]  /*3330*/  SHF.L.U64.HI R37, R35, 0x1, R40 ;  /* 0x0000000123257819 */ /* 0x000fe20000010228 */
[----:B------:R-:W-:Y:S01]  /*3340*/  IMAD.SHL.U32 R35, R56, 0x20, RZ ;  /* 0x0000002038237824 */ /* 0x000fe200078e00ff */
[----:B------:R-:W-:Y:S01]  /*3350*/  SGXT R39, R39, 0x1 ;  /* 0x000000012727781a */ /* 0x000fe20000000200 */
[----:B------:R-:W-:Y:S02]  /*3360*/  IMAD.SHL.U32 R38, R38, 0x2, RZ ;  /* 0x0000000226267824 */ /* 0x000fe400078e00ff */
[----:B------:R-:W-:Y:S01]  /*3370*/  IMAD.WIDE R36, R35, 0x2, R36 ;  /* 0x0000000223247825 */ /* 0x000fe200078e0224 */
[----:B------:R-:W-:Y:S02]  /*3380*/  LOP3.LUT R39, R39, 0x90, RZ, 0xc0, !PT ;  /* 0x0000009027277812 */ /* 0x000fe400078ec0ff */
[----:B------:R-:W-:-:S02]  /*3390*/  IADD3 R119, P0, PT, R36, UR16, RZ ;  /* 0x0000001024777c10 */ /* 0x000fc4000ff1e0ff */
[----:B------:R-:W-:Y:S02]  /*33a0*/  LOP3.LUT R36, R39, 0x7e, R38, 0x78, !PT ;  /* 0x0000007e27247812 */ /* 0x000fe400078e7826 */
[----:B------:R-:W-:Y:S02]  /*33b0*/  IADD3.X R120, PT, PT, R37, UR17, RZ, P0, !PT ;  /* 0x0000001125787c10 */ /* 0x000fe400087fe4ff */
[----:B------:R-:W-:Y:S01]  /*33c0*/  LOP3.LUT R37, R36, 0x20, RZ, 0x3c, !PT ;  /* 0x0000002024257812 */ /* 0x000fe200078e3cff */
[----:B-1----:R-:W-:-:S04]  /*33d0*/  UIADD3 UR5, UPT, UPT, UR4, 0x1f, URZ ;  /* 0x0000001f04057890 */ /* 0x002fc8000fffe0ff */
[----:B------:R-:W-:-:S04]  /*33e0*/  USHF.R.S32.HI UR4, URZ, 0x1f, UR5 ;  /* 0x0000001fff047899 */ /* 0x000fc80008011405 */
[----:B------:R-:W-:Y:S01]  /*33f0*/  ULEA.HI UR4, UR4, UR5, URZ, 0x5 ;  /* 0x0000000504047291 */ /* 0x000fe2000f8f28ff */
[----:B------:R-:W-:-:S03]  /*3400*/  ISETP.NE.U32.AND P0, PT, RZ, UR9, PT ;  /* 0x00000009ff007c0c */ /* 0x000fc6000bf05070 */
[----:B------:R-:W-:Y:S01]  /*3410*/  USHF.R.S32.HI UR4, URZ, 0x5, UR4 ;  /* 0x00000005ff047899 */ /* 0x000fe20008011404 */
[----:B------:R-:W-:-:S03]  /*3420*/  ISETP.LT.OR P3, PT, R33, 0x20, P0 ;  /* 0x000000202100780c */ /* 0x000fc60000761670 */
[----:B------:R-:W-:-:S04]  /*3430*/  UISETP.LT.AND UP0, UPT, UR4, 0x1, UPT ;  /* 0x000000010400788c */ /* 0x000fc8000bf01270 */
[----:B------:R-:W-:Y:S01]  /*3440*/  USEL UR4, UR4, 0x1, !UP0 ;  /* 0x0000000104047887 */ /* 0x000fe2000c000000 */
[----:B------:R-:W-:Y:S01]  /*3450*/  SHF.R.S32.HI R55, RZ, 0x1f, R56 ;  /* 0x0000001fff377819 */ /* 0x000fe20000011438 */
[C---:B------:R-:W-:Y:S02]  /*3460*/  IMAD R39, R56.reuse, 0xf, RZ ;  /* 0x0000000f38277824 */ /* 0x040fe400078e02ff */
[----:B------:R-:W-:Y:S01]  /*3470*/  UIADD3 UR9, UPT, UPT, UR4, -0x1, URZ ;  /* 0xffffffff04097890 */ /* 0x000fe2000fffe0ff */
[C---:B------:R-:W-:Y:S02]  /*3480*/  IMAD.SHL.U32 R40, R56.reuse, 0x10, RZ ;  /* 0x0000001038287824 */ /* 0x040fe400078e00ff */
[C---:B------:R-:W-:Y:S02]  /*3490*/  IMAD R41, R56.reuse, 0x11, RZ ;  /* 0x0000001138297824 */ /* 0x040fe400078e02ff */
[C---:B------:R-:W-:Y:S02]  /*34a0*/  IMAD R42, R56.reuse, 0x12, RZ ;  /* 0x00000012382a7824 */ /* 0x040fe400078e02ff */
[----:B------:R-:W-:-:S02]  /*34b0*/  IMAD R43, R56, 0x13, RZ ;  /* 0x00000013382b7824 */ /* 0x000fc400078e02ff */
[C---:B------:R-:W-:Y:S02]  /*34c0*/  IMAD R44, R56.reuse, 0x14, RZ ;  /* 0x00000014382c7824 */ /* 0x040fe400078e02ff */
[C---:B------:R-:W-:Y:S02]  /*34d0*/  IMAD R45, R56.reuse, 0x15, RZ ;  /* 0x00000015382d7824 */ /* 0x040fe400078e02ff */
[C---:B------:R-:W-:Y:S02]  /*34e0*/  IMAD R46, R56.reuse, 0x16, RZ ;  /* 0x00000016382e7824 */ /* 0x040fe400078e02ff */
[C---:B------:R-:W-:Y:S02]  /*34f0*/  IMAD R47, R56.reuse, 0x17, RZ ;  /* 0x00000017382f7824 */ /* 0x040fe400078e02ff */
[C---:B------:R-:W-:Y:S02]  /*3500*/  IMAD R48, R56.reuse, 0x18, RZ ;  /* 0x0000001838307824 */ /* 0x040fe400078e02ff */
[----:B------:R-:W-:-:S02]  /*3510*/  IMAD R49, R56, 0x19, RZ ;  /* 0x0000001938317824 */ /* 0x000fc400078e02ff */
[C---:B------:R-:W-:Y:S02]  /*3520*/  IMAD R50, R56.reuse, 0x1a, RZ ;  /* 0x0000001a38327824 */ /* 0x040fe400078e02ff */
[C---:B------:R-:W-:Y:S02]  /*3530*/  IMAD R51, R56.reuse, 0x1b, RZ ;  /* 0x0000001b38337824 */ /* 0x040fe400078e02ff */
[C---:B------:R-:W-:Y:S02]  /*3540*/  IMAD R52, R56.reuse, 0x1c, RZ ;  /* 0x0000001c38347824 */ /* 0x040fe400078e02ff */
[C---:B------:R-:W-:Y:S01]  /*3550*/  IMAD R53, R56.reuse, 0x1d, RZ ;  /* 0x0000001d38357824 */ /* 0x040fe200078e02ff */
[----:B------:R-:W-:Y:S02]  /*3560*/  UISETP.NE.U32.AND UP0, UPT, UR9, URZ, UPT ;  /* 0x000000ff0900728c */ /* 0x000fe4000bf05070 */
[----:B------:R-:W-:Y:S01]  /*3570*/  UIADD3 UR13, UPT, UPT, UR10, 0x40, URZ ;  /* 0x000000400a0d7890 */ /* 0x000fe2000fffe0ff */
[----:B------:R-:W-:Y:S01]  /*3580*/  IMAD.SHL.U32 R38, R57, 0x20, RZ ;  /* 0x0000002039267824 */ /* 0x000fe200078e00ff */
[C---:B------:R-:W-:Y:S01]  /*3590*/  SHF.L.U64.HI R55, R56.reuse, 0x1, R55 ;  /* 0x0000000138377819 */ /* 0x040fe20000010237 */
[C---:B------:R-:W-:Y:S01]  /*35a0*/  IMAD R54, R56.reuse, 0x1e, RZ ;  /* 0x0000001e38367824 */ /* 0x040fe200078e02ff */
[----:B------:R-:W-:Y:S01]  /*35b0*/  SHF.R.S32.HI R57, RZ, 0x1f, R20 ;  /* 0x0000001fff397819 */ /* 0x000fe20000011414 */
[----:B------:R-:W-:Y:S01]  /*35c0*/  IMAD R56, R56, 0x1f, RZ ;  /* 0x0000001f38387824 */ /* 0x000fe200078e02ff */
[----:B------:R-:W-:-:S02]  /*35d0*/  SHF.R.S32.HI R60, RZ, 0x1f, R25 ;  /* 0x0000001fff3c7819 */ /* 0x000fc40000011419 */
[----:B------:R-:W-:Y:S02]  /*35e0*/  SHF.R.S32.HI R62, RZ, 0x1f, R31 ;  /* 0x0000001fff3e7819 */ /* 0x000fe4000001141f */
[----:B------:R-:W-:Y:S02]  /*35f0*/  SHF.R.S32.HI R65, RZ, 0x1f, R24 ;  /* 0x0000001fff417819 */ /* 0x000fe40000011418 */
[----:B------:R-:W-:Y:S02]  /*3600*/  SHF.R.S32.HI R69, RZ, 0x1f, R30 ;  /* 0x0000001fff457819 */ /* 0x000fe4000001141e */
[----:B------:R-:W-:Y:S02]  /*3610*/  SHF.R.S32.HI R70, RZ, 0x1f, R39 ;  /* 0x0000001fff467819 */ /* 0x000fe40000011427 */
[----:B------:R-:W-:Y:S02]  /*3620*/  SHF.R.S32.HI R71, RZ, 0x1f, R40 ;  /* 0x0000001fff477819 */ /* 0x000fe40000011428 */
        /* <DEDUP_REMOVED lines=12> */
[----:B------:R-:W-:Y:S01]  /*36f0*/  SHF.R.S32.HI R116, RZ, 0x1f, R53 ;  /* 0x0000001fff747819 */ /* 0x000fe20000011435 */
[----:B--2---:R1:W-:Y:S04]  /*3700*/  STS.U16 [R36+UR11], R5 ;  /* 0x0000000524007988 */ /* 0x0043e8000800040b */
[----:B---3--:R-:W-:Y:S04]  /*3710*/  STS.U16 [R36+UR11+0x200], R7 ;  /* 0x0002000724007988 */ /* 0x008fe8000800040b */
[----:B----4-:R-:W-:Y:S04]  /*3720*/  STS.U16 [R36+UR11+0x400], R9 ;  /* 0x0004000924007988 */ /* 0x010fe8000800040b */
[----:B------:R-:W-:Y:S04]  /*3730*/  STS.U16 [R36+UR11+0x600], R11 ;  /* 0x0006000b24007988 */ /* 0x000fe8000800040b */
[----:B------:R-:W-:Y:S04]  /*3740*/  STS.U16 [R36+UR11+0x800], R13 ;  /* 0x0008000d24007988 */ /* 0x000fe8000800040b */
[----:B------:R-:W-:Y:S04]  /*3750*/  STS.U16 [R36+UR11+0xa00], R15 ;  /* 0x000a000f24007988 */ /* 0x000fe8000800040b */
[----:B------:R-:W-:Y:S04]  /*3760*/  STS.U16 [R36+UR11+0xc00], R17 ;  /* 0x000c001124007988 */ /* 0x000fe8000800040b */
[----:B------:R-:W-:Y:S04]  /*3770*/  STS.U16 [R36+UR11+0xe00], R19 ;  /* 0x000e001324007988 */ /* 0x000fe8000800040b */
[----:B------:R2:W-:Y:S04]  /*3780*/  STS.U16 [R37+UR11+0x100], R4 ;  /* 0x0001000425007988 */ /* 0x0005e8000800040b */
[----:B------:R3:W-:Y:S04]  /*3790*/  STS.U16 [R37+UR11+0x300], R6 ;  /* 0x0003000625007988 */ /* 0x0007e8000800040b */
[----:B------:R4:W-:Y:S04]  /*37a0*/  STS.U16 [R37+UR11+0x500], R8 ;  /* 0x0005000825007988 */ /* 0x0009e8000800040b */
[----:B------:R0:W-:Y:S04]  /*37b0*/  STS.U16 [R37+UR11+0x700], R10 ;  /* 0x0007000a25007988 */ /* 0x0001e8000800040b */
[----:B------:R0:W-:Y:S04]  /*37c0*/  STS.U16 [R37+UR11+0x900], R12 ;  /* 0x0009000c25007988 */ /* 0x0001e8000800040b */
[----:B------:R0:W-:Y:S04]  /*37d0*/  STS.U16 [R37+UR11+0xb00], R14 ;  /* 0x000b000e25007988 */ /* 0x0001e8000800040b */
[----:B------:R0:W-:Y:S04]  /*37e0*/  STS.U16 [R37+UR11+0xd00], R16 ;  /* 0x000d001025007988 */ /* 0x0001e8000800040b */
[----:B------:R0:W-:Y:S01]  /*37f0*/  STS.U16 [R37+UR11+0xf00], R18 ;  /* 0x000f001225007988 */ /* 0x0001e2000800040b */
[----:B------:R1:W-:Y:S06]  /*3800*/  MEMBAR.ALL.CTA ;  /* 0x0000000000007992 */ /* 0x0003ec0000008000 */
[----:B-1----:R-:W1:Y:S01]  /*3810*/  FENCE.VIEW.ASYNC.S ;  /* 0x00000000000073c6 */ /* 0x002e620000000000 */
[----:B------:R-:W-:-:S02]  /*3820*/  SHF.R.S32.HI R5, RZ, 0x1f, R28 ;  /* 0x0000001fff057819 */ /* 0x000fc4000001141c */
[----:B--2---:R-:W-:Y:S02]  /*3830*/  SHF.R.S32.HI R4, RZ, 0x1f, R21 ;  /* 0x0000001fff047819 */ /* 0x004fe40000011415 */
[----:B---3--:R-:W-:Y:S02]  /*3840*/  SHF.R.S32.HI R6, RZ, 0x1f, R27 ;  /* 0x0000001fff067819 */ /* 0x008fe4000001141b */
[----:B----4-:R-:W-:Y:S02]  /*3850*/  SHF.R.S32.HI R8, RZ, 0x1f, R23 ;  /* 0x0000001fff087819 */ /* 0x010fe40000011417 */
[----:B------:R-:W-:Y:S02]  /*3860*/  SHF.R.S32.HI R7, RZ, 0x1f, R22 ;  /* 0x0000001fff077819 */ /* 0x000fe40000011416 */
[----:B------:R-:W-:Y:S02]  /*3870*/  SHF.R.S32.HI R9, RZ, 0x1f, R26 ;  /* 0x0000001fff097819 */ /* 0x000fe4000001141a */
[----:B0-----:R-:W-:-:S02]  /*3880*/  SHF.R.S32.HI R10, RZ, 0x1f, R29 ;  /* 0x0000001fff0a7819 */ /* 0x001fc4000001141d */
[----:B------:R-:W-:Y:S01]  /*3890*/  SHF.R.S32.HI R11, RZ, 0x1f, R32 ;  /* 0x0000001fff0b7819 */ /* 0x000fe20000011420 */
[----:B-1----:R-:W-:Y:S06]  /*38a0*/  BAR.SYNC.DEFER_BLOCKING 0x0 ;  /* 0x0000000000007b1d */ /* 0x002fec0000010000 */
[----:B------:R-:W-:Y:S05]  /*38b0*/  @P3 BRA `(.L_x_7) ;  /* 0x00000000004c3947 */ /* 0x000fea0003800000 */
[----:B------:R-:W-:Y:S01]  /*38c0*/  USHF.R.U32.HI UR6, URZ, 0x4, UR11 ;  /* 0x00000004ff067899 */ /* 0x000fe2000801160b */
[----:B------:R-:W-:Y:S01]  /*38d0*/  UMOV UR14, 0xfffffffe ;  /* 0xfffffffe000e7882 */ /* 0x000fe20000000000 */
[----:B------:R-:W-:Y:S02]  /*38e0*/  UMOV UR15, 0x7fffbfdf ;  /* 0x7fffbfdf000f7882 */ /* 0x000fe40000000000 */
[----:B------:R-:W-:Y:S01]  /*38f0*/  USGXT.U32 UR6, UR6, 0xe ;  /* 0x0000000e0606789a */ /* 0x000fe20008000000 */
[----:B------:R-:W-:Y:S01]  /*3900*/  UMOV UR7, URZ ;  /* 0x000000ff00077c82 */ /* 0x000fe20008000000 */
[----:B------:R-:W-:Y:S02]  /*3910*/  UIADD3 UR16, UPT, UPT, UR10, 0x48, URZ ;  /* 0x000000480a107890 */ /* 0x000fe4000fffe0ff */
[----:B------:R-:W-:Y:S01]  /*3920*/  UIADD3.64 UR14, UPT, UPT, UR6, -UR14, URZ ;  /* 0x8000000e060e7297 */ /* 0x000fe2000fffe0ff */
[----:B------:R-:W-:Y:S01]  /*3930*/  UMOV UR18, 0x0 ;  /* 0x0000000000127882 */ /* 0x000fe20000000000 */
[----:B------:R-:W-:Y:S01]  /*3940*/  UMOV UR19, 0x8100010 ;  /* 0x0810001000137882 */ /* 0x000fe20000000000 */
[----:B------:R-:W-:Y:S01]  /*3950*/  UMOV UR4, UR8 ;  /* 0x0000000800047c82 */ /* 0x000fe20008000000 */
[----:B------:R-:W-:Y:S01]  /*3960*/  UMOV UR5, URZ ;  /* 0x000000ff00057c82 */ /* 0x000fe20008000000 */
[----:B------:R-:W-:Y:S01]  /*3970*/  UMOV UR7, 0x80004020 ;  /* 0x8000402000077882 */ /* 0x000fe20000000000 */
[----:B------:R-:W-:Y:S01]  /*3980*/  UMOV UR20, 0x0 ;  /* 0x0000000000147882 */ /* 0x000fe20000000000 */
[----:B------:R-:W-:Y:S01]  /*3990*/  UMOV UR21, 0x8100010 ;  /* 0x0810001000157882 */ /* 0x000fe20000000000 */
[----:B------:R-:W-:Y:S01]  /*39a0*/  UMOV UR4, UR4 ;  /* 0x0000000400047c82 */ /* 0x000fe20008000000 */
[----:B------:R0:W-:Y:S01]  /*39b0*/  UTCHMMA tmem[UR13], gdesc[UR6], tmem[UR10], tmem[UR18], idesc[UR19], !UPT ;  /* 0x00ff12060d0079ea */ /* 0x0001e2000f80000a */
[----:B------:R0:W-:Y:S01]  /*39c0*/  UTCHMMA tmem[UR16], gdesc[UR14], tmem[UR10], tmem[UR20], idesc[UR21], UPT ;  /* 0x00ff140e100079ea */ /* 0x0001e2000b80000a */
[----:B------:R0:W-:Y:S01]  /*39d0*/  UTCBAR [UR4], URZ ;  /* 0x000000ff040073e9 */ /* 0x0001e200080000ff */
[----:B------:R-:W-:Y:S01]  /*39e0*/  NOP ;  /* 0x0000000000007918 */ /* 0x000fe20000000000 */
.L_x_7:
[----:B------:R-:W-:Y:S01]  /*39f0*/  SHF.R.S32.HI R117, RZ, 0x1f, R54 ;  /* 0x0000001fff757819 */ /* 0x000fe20000011436 */
[----:B0-----:R-:W-:Y:S01]  /*3a00*/  UMOV UR4, URZ ;  /* 0x000000ff00047c82 */ /* 0x001fe20008000000 */
[----:B------:R-:W-:Y:S01]  /*3a10*/  SHF.R.S32.HI R13, RZ, 0x1f, R56 ;  /* 0x0000001fff0d7819 */ /* 0x000fe20000011438 */
[----:B------:R-:W-:Y:S06]  /*3a20*/  BRA.U !UP0, `(.L_x_8) ;  /* 0x0000001508107547 */ /* 0x000fec000b800000 */
[----:B------:R-:W-:Y:S01]  /*3a30*/  UIADD3 UR5, UPT, UPT, UR11, 0x1000, URZ ;  /* 0x000010000b057890 */ /* 0x000fe2000fffe0ff */
[----:B------:R-:W-:Y:S01]  /*3a40*/  SHF.L.U64.HI R57, R20, 0x1, R57 ;  /* 0x0000000114397819 */ /* 0x000fe20000010239 */
[----:B------:R-:W-:Y:S01]  /*3a50*/  UMOV UR14, 0xfffffffe ;  /* 0xfffffffe000e7882 */ /* 0x000fe20000000000 */
[----:B------:R-:W-:Y:S01]  /*3a60*/  SHF.L.U64.HI R58, R28, 0x1, R5 ;  /* 0x000000011c3a7819 */ /* 0x000fe20000010205 */
[----:B------:R-:W-:Y:S01]  /*3a70*/  USHF.R.U32.HI UR5, URZ, 0x4, UR5 ;  /* 0x00000004ff057899 */ /* 0x000fe20008011605 */
[----:B------:R-:W-:Y:S01]  /*3a80*/  SHF.L.U64.HI R59, R21, 0x1, R4 ;  /* 0x00000001153b7819 */ /* 0x000fe20000010204 */
[----:B------:R-:W-:Y:S01]  /*3a90*/  UMOV UR15, 0x7fffbfdf ;  /* 0x7fffbfdf000f7882 */ /* 0x000fe20000000000 */
[----:B------:R-:W-:Y:S01]  /*3aa0*/  SHF.L.U64.HI R60, R25, 0x1, R60 ;  /* 0x00000001193c7819 */ /* 0x000fe2000001023c */
[----:B------:R-:W-:Y:S01]  /*3ab0*/  USGXT.U32 UR6, UR5, 0xe ;  /* 0x0000000e0506789a */ /* 0x000fe20008000000 */
[----:B------:R-:W-:Y:S01]  /*3ac0*/  SHF.L.U64.HI R61, R27, 0x1, R6 ;  /* 0x000000011b3d7819 */ /* 0x000fe20000010206 */
[----:B------:R-:W-:Y:S01]  /*3ad0*/  UMOV UR7, URZ ;  /* 0x000000ff00077c82 */ /* 0x000fe20008000000 */
[----:B------:R-:W-:Y:S01]  /*3ae0*/  SHF.L.U64.HI R62, R31, 0x1, R62 ;  /* 0x000000011f3e7819 */ /* 0x000fe2000001023e */
[----:B------:R-:W-:Y:S01]  /*3af0*/  UIADD3.64 UR14, UPT, UPT, UR6, -UR14, URZ ;  /* 0x8000000e060e7297 */ /* 0x000fe2000fffe0ff */
[----:B------:R-:W-:Y:S01]  /*3b00*/  SHF.L.U64.HI R63, R23, 0x1, R8 ;  /* 0x00000001173f7819 */ /* 0x000fe20000010208 */
[----:B------:R-:W-:Y:S01]  /*3b10*/  UMOV UR20, UR9 ;  /* 0x0000000900147c82 */ /* 0x000fe20008000000 */
[----:B------:R-:W-:Y:S01]  /*3b20*/  SHF.L.U64.HI R64, R22, 0x1, R7 ;  /* 0x0000000116407819 */ /* 0x000fe20000010207 */
[----:B------:R-:W-:Y:S01]  /*3b30*/  UMOV UR21, 0x1 ;  /* 0x0000000100157882 */ /* 0x000fe20000000000 */
[----:B------:R-:W-:Y:S01]  /*3b40*/  SHF.L.U64.HI R65, R24, 0x1, R65 ;  /* 0x0000000118417819 */ /* 0x000fe20000010241 */
[----:B------:R-:W-:Y:S01]  /*3b50*/  UMOV UR5, URZ ;  /* 0x000000ff00057c82 */ /* 0x000fe20008000000 */
[----:B------:R-:W-:-:S02]  /*3b60*/  SHF.L.U64.HI R66, R26, 0x1, R9 ;  /* 0x000000011a427819 */ /* 0x000fc40000010209 */
[----:B------:R-:W-:Y:S02]  /*3b70*/  SHF.L.U64.HI R67, R29, 0x1, R10 ;  /* 0x000000011d437819 */ /* 0x000fe4000001020a */
[----:B------:R-:W-:Y:S02]  /*3b80*/  SHF.L.U64.HI R68, R32, 0x1, R11 ;  /* 0x0000000120447819 */ /* 0x000fe4000001020b */
[----:B------:R-:W-:Y:S02]  /*3b90*/  SHF.L.U64.HI R69, R30, 0x1, R69 ;  /* 0x000000011e457819 */ /* 0x000fe40000010245 */
[----:B------:R-:W-:Y:S02]  /*3ba0*/  SHF.L.U64.HI R70, R39, 0x1, R70 ;  /* 0x0000000127467819 */ /* 0x000fe40000010246 */
[----:B------:R-:W-:Y:S02]  /*3bb0*/  SHF.L.U64.HI R71, R40, 0x1, R71 ;  /* 0x0000000128477819 */ /* 0x000fe40000010247 */
        /* <DEDUP_REMOVED lines=14> */
[----:B------:R-:W-:-:S07]  /*3ca0*/  SHF.L.U64.HI R118, R56, 0x1, R13 ;  /* 0x0000000138767819 */ /* 0x000fce000001020d */
.L_x_11:
[C---:B------:R-:W-:Y:S02]  /*3cb0*/  ISETP.GT.AND P5, PT, R3.reuse, 0x2, PT ;  /* 0x000000020300780c */ /* 0x040fe40003fa4270 */
[C---:B------:R-:W-:Y:S02]  /*3cc0*/  ISETP.GT.AND P4, PT, R3.reuse, 0x3, PT ;  /* 0x000000030300780c */ /* 0x040fe40003f84270 */
[-C--:B------:R-:W-:Y:S02]  /*3cd0*/  LEA R6, P3, R20, R119.reuse, 0x1 ;  /* 0x0000007714067211 */ /* 0x080fe400078608ff */
[----:B------:R-:W-:Y:S02]  /*3ce0*/  LEA R8, P6, R28, R119, 0x1 ;  /* 0x000000771c087211 */ /* 0x000fe400078c08ff */
[----:B------:R-:W-:Y:S01]  /*3cf0*/  PRMT R124, RZ, 0x7610, R124 ;  /* 0x00007610ff7c7816 */ /* 0x000fe2000000007c */
[C---:B------:R-:W-:Y:S01]  /*3d00*/  IMAD.X R7, R120.reuse, 0x1, R57, P3 ;  /* 0x0000000178077824 */ /* 0x040fe200018e0639 */
[----:B------:R-:W-:Y:S01]  /*3d10*/  PRMT R123, RZ, 0x7610, R123 ;  /* 0x00007610ff7b7816 */ /* 0x000fe2000000007b */
[----:B------:R-:W-:Y:S01]  /*3d20*/  IMAD.X R9, R120, 0x1, R58, P6 ;  /* 0x0000000178097824 */ /* 0x000fe200030e063a */
[----:B------:R-:W-:-:S02]  /*3d30*/  ISETP.GT.AND P3, PT, R3, 0x4, PT ;  /* 0x000000040300780c */ /* 0x000fc40003f64270 */
[----:B------:R-:W-:Y:S01]  /*3d40*/  ISETP.GT.AND P6, PT, R3, 0x5, PT ;  /* 0x000000050300780c */ /* 0x000fe20003fc4270 */
[----:B------:R0:W2:Y:S01]  /*3d50*/  @P5 LDG.E.U16 R124, desc[UR22][R6.64] ;  /* 0x00000016067c5981 */ /* 0x0000a2000c1e1500 */
[----:B------:R-:W-:-:S03]  /*3d60*/  LEA R10, P5, R21, R119, 0x1 ;  /* 0x00000077150a7211 */ /* 0x000fc600078a08ff */
[----:B------:R1:W2:Y:S01]  /*3d70*/  @P4 LDG.E.U16 R123, desc[UR22][R8.64] ;  /* 0x00000016087b4981 */ /* 0x0002a2000c1e1500 */
[----:B------:R-:W-:Y:S01]  /*3d80*/  LEA R4, P4, R25, R119, 0x1 ;  /* 0x0000007719047211 */ /* 0x000fe200078808ff */
[C---:B------:R-:W-:Y:S01]  /*3d90*/  IMAD.X R11, R120.reuse, 0x1, R59, P5 ;  /* 0x00000001780b7824 */ /* 0x040fe200028e063b */
[----:B------:R-:W-:Y:S02]  /*3da0*/  PRMT R121, RZ, 0x7610, R121 ;  /* 0x00007610ff797816 */ /* 0x000fe40000000079 */
[----:B------:R-:W-:Y:S01]  /*3db0*/  PRMT R122, RZ, 0x7610, R122 ;  /* 0x00007610ff7a7816 */ /* 0x000fe2000000007a */
[----:B------:R-:W-:Y:S01]  /*3dc0*/  IMAD.X R5, R120, 0x1, R60, P4 ;  /* 0x0000000178057824 */ /* 0x000fe200020e063c */
[C---:B------:R-:W-:Y:S02]  /*3dd0*/  ISETP.GT.AND P5, PT, R3.reuse, 0x6, PT ;  /* 0x000000060300780c */ /* 0x040fe40003fa4270 */
[----:B------:R3:W4:Y:S01]  /*3de0*/  @P3 LDG.E.U16 R121, desc[UR22][R10.64] ;  /* 0x000000160a793981 */ /* 0x000722000c1e1500 */
[----:B------:R-:W-:-:S02]  /*3df0*/  ISETP.GT.AND P4, PT, R3, 0x7, PT ;  /* 0x000000070300780c */ /* 0x000fc40003f84270 */
[-C--:B0-----:R-:W-:Y:S01]  /*3e00*/  LEA R6, P3, R27, R119.reuse, 0x1 ;  /* 0x000000771b067211 */ /* 0x081fe200078608ff */
[----:B------:R0:W4:Y:S01]  /*3e10*/  @P6 LDG.E.U16 R122, desc[UR22][R4.64] ;  /* 0x00000016047a6981 */ /* 0x000122000c1e1500 */
[----:B-1----:R-:W-:Y:S02]  /*3e20*/  LEA R8, P6, R31, R119, 0x1 ;  /* 0x000000771f087211 */ /* 0x002fe400078c08ff */
[----:B------:R-:W-:Y:S01]  /*3e30*/  PRMT R19, RZ, 0x7610, R19 ;  /* 0x00007610ff137816 */ /* 0x000fe20000000013 */
[C---:B------:R-:W-:Y:S01]  /*3e40*/  IMAD.X R7, R120.reuse, 0x1, R61, P3 ;  /* 0x0000000178077824 */ /* 0x040fe200018e063d */
[----:B------:R-:W-:Y:S01]  /*3e50*/  PRMT R18, RZ, 0x7610, R18 ;  /* 0x00007610ff127816 */ /* 0x000fe20000000012 */
[----:B------:R-:W-:Y:S01]  /*3e60*/  IMAD.X R9, R120, 0x1, R62, P6 ;  /* 0x0000000178097824 */ /* 0x000fe200030e063e */
[C---:B------:R-:W-:Y:S02]  /*3e70*/  ISETP.GT.AND P3, PT, R3.reuse, 0x8, PT ;  /* 0x000000080300780c */ /* 0x040fe40003f64270 */
[----:B------:R1:W5:Y:S01]  /*3e80*/  @P5 LDG.E.U16 R19, desc[UR22][R6.64] ;  /* 0x0000001606135981 */ /* 0x000362000c1e1500 */
[----:B------:R-:W-:-:S02]  /*3e90*/  ISETP.GT.AND P6, PT, R3, 0x9, PT ;  /* 0x000000090300780c */ /* 0x000fc40003fc4270 */
[-C--:B---3--:R-:W-:Y:S01]  /*3ea0*/  LEA R10, P5, R23, R119.reuse, 0x1 ;  /* 0x00000077170a7211 */ /* 0x088fe200078a08ff */
[----:B------:R3:W5:Y:S01]  /*3eb0*/  @P4 LDG.E.U16 R18, desc[UR22][R8.64] ;  /* 0x0000001608124981 */ /* 0x000762000c1e1500 */
[----:B0-----:R-:W-:Y:S02]  /*3ec0*/  LEA R4, P4, R22, R119, 0x1 ;  /* 0x0000007716047211 */ /* 0x001fe400078808ff */
[----:B------:R-:W-:Y:S01]  /*3ed0*/  PRMT R15, RZ, 0x7610, R15 ;  /* 0x00007610ff0f7816 */ /* 0x000fe2000000000f */
[C---:B------:R-:W-:Y:S01]  /*3ee0*/  IMAD.X R11, R120.reuse, 0x1, R63, P5 ;  /* 0x00000001780b7824 */ /* 0x040fe200028e063f */
[----:B------:R-:W-:Y:S01]  /*3ef0*/  PRMT R14, RZ, 0x7610, R14 ;  /* 0x00007610ff0e7816 */ /* 0x000fe2000000000e */
[----:B------:R-:W-:Y:S01]  /*3f00*/  IMAD.X R5, R120, 0x1, R64, P4 ;  /* 0x0000000178057824 */ /* 0x000fe200020e0640 */
[C---:B------:R-:W-:Y:S02]  /*3f10*/  ISETP.GT.AND P5, PT, R3.reuse, 0xa, PT ;  /* 0x0000000a0300780c */ /* 0x040fe40003fa4270 */
[----:B------:R0:W5:Y:S01]  /*3f20*/  @P3 LDG.E.U16 R15, desc[UR22][R10.64] ;  /* 0x000000160a0f3981 */ /* 0x000162000c1e1500 */
[----:B------:R-:W-:-:S02]  /*3f30*/  ISETP.GT.AND P4, PT, R3, 0xb, PT ;  /* 0x0000000b0300780c */ /* 0x000fc40003f84270 */
[-C--:B-1----:R-:W-:Y:S01]  /*3f40*/  LEA R6, P3, R24, R119.reuse, 0x1 ;  /* 0x0000007718067211 */ /* 0x082fe200078608ff */
[----:B------:R1:W5:Y:S01]  /*3f50*/  @P6 LDG.E.U16 R14, desc[UR22][R4.64] ;  /* 0x00000016040e6981 */ /* 0x000362000c1e1500 */
[----:B---3--:R-:W-:Y:S02]  /*3f60*/  LEA R8, P6, R26, R119, 0x1 ;  /* 0x000000771a087211 */ /* 0x008fe400078c08ff */
[----:B------:R-:W-:Y:S01]  /*3f70*/  PRMT R17, RZ, 0x7610, R17 ;  /* 0x00007610ff117816 */ /* 0x000fe20000000011 */
[C---:B------:R-:W-:Y:S01]  /*3f80*/  IMAD.X R7, R120.reuse, 0x1, R65, P3 ;  /* 0x0000000178077824 */ /* 0x040fe200018e0641 */
[----:B------:R-:W-:Y:S01]  /*3f90*/  PRMT R16, RZ, 0x7610, R16 ;  /* 0x00007610ff107816 */ /* 0x000fe20000000010 */
[----:B------:R-:W-:Y:S01]  /*3fa0*/  IMAD.X R9, R120, 0x1, R66, P6 ;  /* 0x0000000178097824 */ /* 0x000fe200030e0642 */
[C---:B------:R-:W-:Y:S02]  /*3fb0*/  ISETP.GT.AND P3, PT, R3.reuse, 0xc, PT ;  /* 0x0000000c0300780c */ /* 0x040fe40003f64270 */
[----:B------:R3:W5:Y:S01]  /*3fc0*/  @P5 LDG.E.U16 R17, desc[UR22][R6.64] ;  /* 0x0000001606115981 */ /* 0x000762000c1e1500 */
[----:B------:R-:W-:-:S02]  /*3fd0*/  ISETP.GT.AND P6, PT, R3, 0xd, PT ;  /* 0x0000000d0300780c */ /* 0x000fc40003fc4270 */
[-C--:B0-----:R-:W-:Y:S01]  /*3fe0*/  LEA R10, P5, R29, R119.reuse, 0x1 ;  /* 0x000000771d0a7211 */ /* 0x081fe200078a08ff */
[----:B------:R0:W5:Y:S01]  /*3ff0*/  @P4 LDG.E.U16 R16, desc[UR22][R8.64] ;  /* 0x0000001608104981 */ /* 0x000162000c1e1500 */
        /* <DEDUP_REMOVED lines=20> */
[-C--:B---3--:R-:W-:Y:S02]  /*4140*/  LEA R4, P3, R41, R119.reuse, 0x1 ;  /* 0x0000007729047211 */ /* 0x088fe400078608ff */
[----:B------:R-:W-:Y:S01]  /*4150*/  PRMT R130, RZ, 0x7610, R130 ;  /* 0x00007610ff827816 */ /* 0x000fe20000000082 */
[C---:B------:R-:W-:Y:S01]  /*4160*/  IMAD.X R11, R120.reuse, 0x1, R71, P6 ;  /* 0x00000001780b7824 */ /* 0x040fe200030e0647 */
[----:B------:R-:W-:Y:S01]  /*4170*/  PRMT R129, RZ, 0x7610, R129 ;  /* 0x00007610ff817816 */ /* 0x000fe20000000081 */
[----:B------:R-:W-:Y:S01]  /*4180*/  IMAD.X R5, R120, 0x1, R72, P3 ;  /* 0x0000000178057824 */ /* 0x000fe200018e0648 */
[C---:B------:R-:W-:Y:S02]  /*4190*/  ISETP.GT.AND P6, PT, R3.reuse, 0x12, PT ;  /* 0x000000120300780c */ /* 0x040fe40003fc4270 */
[----:B------:R-:W-:Y:S01]  /*41a0*/  ISETP.GT.AND P3, PT, R3, 0x13, PT ;  /* 0x000000130300780c */ /* 0x000fe20003f64270 */
[----:B------:R3:W5:Y:S01]  /*41b0*/  @P4 LDG.E.U16 R130, desc[UR22][R10.64] ;  /* 0x000000160a824981 */ /* 0x000762000c1e1500 */
[----:B0-----:R-:W-:-:S03]  /*41c0*/  LEA R6, P4, R42, R119, 0x1 ;  /* 0x000000772a067211 */ /* 0x001fc600078808ff */
[----:B------:R0:W5:Y:S01]  /*41d0*/  @P5 LDG.E.U16 R129, desc[UR22][R4.64] ;  /* 0x0000001604815981 */ /* 0x000162000c1e1500 */
[-C--:B-1----:R-:W-:Y:S01]  /*41e0*/  LEA R8, P5, R43, R119.reuse, 0x1 ;  /* 0x000000772b087211 */ /* 0x082fe200078a08ff */
[C---:B------:R-:W-:Y:S01]  /*41f0*/  IMAD.X R7, R120.reuse, 0x1, R73, P4 ;  /* 0x0000000178077824 */ /* 0x040fe200020e0649 */
[----:B------:R-:W-:Y:S02]  /*4200*/  PRMT R132, RZ, 0x7610, R132 ;  /* 0x00007610ff847816 */ /* 0x000fe40000000084 */
[----:B------:R-:W-:Y:S01]  /*4210*/  PRMT R131, RZ, 0x7610, R131 ;  /* 0x00007610ff837816 */ /* 0x000fe20000000083 */
[----:B------:R-:W-:Y:S01]  /*4220*/  IMAD.X R9, R120, 0x1, R74, P5 ;  /* 0x0000000178097824 */ /* 0x000fe200028e064a */
[C---:B------:R-:W-:Y:S02]  /*4230*/  ISETP.GT.AND P4, PT, R3.reuse, 0x14, PT ;  /* 0x000000140300780c */ /* 0x040fe40003f84270 */
[----:B------:R-:W-:Y:S01]  /*4240*/  ISETP.GT.AND P5, PT, R3, 0x15, PT ;  /* 0x000000150300780c */ /* 0x000fe20003fa4270 */
[----:B------:R1:W5:Y:S01]  /*4250*/  @P6 LDG.E.U16 R132, desc[UR22][R6.64] ;  /* 0x0000001606846981 */ /* 0x000362000c1e1500 */
[----:B---3--:R-:W-:-:S03]  /*4260*/  LEA R10, P6, R44, R119, 0x1 ;  /* 0x000000772c0a7211 */ /* 0x008fc600078c08ff */
[----:B------:R3:W5:Y:S01]  /*4270*/  @P3 LDG.E.U16 R131, desc[UR22][R8.64] ;  /* 0x0000001608833981 */ /* 0x000762000c1e1500 */
[-C--:B0-----:R-:W-:Y:S01]  /*4280*/  LEA R4, P3, R45, R119.reuse, 0x1 ;  /* 0x000000772d047211 */ /* 0x081fe200078608ff */
[C---:B------:R-:W-:Y:S01]  /*4290*/  IMAD.X R11, R120.reuse, 0x1, R75, P6 ;  /* 0x00000001780b7824 */ /* 0x040fe200030e064b */
[----:B------:R-:W-:Y:S02]  /*42a0*/  PRMT R134, RZ, 0x7610, R134 ;  /* 0x00007610ff867816 */ /* 0x000fe40000000086 */
[----:B------:R-:W-:Y:S01]  /*42b0*/  PRMT R133, RZ, 0x7610, R133 ;  /* 0x00007610ff857816 */ /* 0x000fe20000000085 */
[----:B------:R-:W-:Y:S01]  /*42c0*/  IMAD.X R5, R120, 0x1, R108, P3 ;  /* 0x0000000178057824 */ /* 0x000fe200018e066c */
[C---:B------:R-:W-:Y:S02]  /*42d0*/  ISETP.GT.AND P6, PT, R3.reuse, 0x16, PT ;  /* 0x000000160300780c */ /* 0x040fe40003fc4270 */
[----:B------:R-:W-:Y:S01]  /*42e0*/  ISETP.GT.AND P3, PT, R3, 0x17, PT ;  /* 0x000000170300780c */ /* 0x000fe20003f64270 */
[----:B------:R0:W5:Y:S01]  /*42f0*/  @P4 LDG.E.U16 R134, desc[UR22][R10.64] ;  /* 0x000000160a864981 */ /* 0x000162000c1e1500 */
[----:B-1----:R-:W-:-:S03]  /*4300*/  LEA R6, P4, R46, R119, 0x1 ;  /* 0x000000772e067211 */ /* 0x002fc600078808ff */
[----:B------:R1:W5:Y:S01]  /*4310*/  @P5 LDG.E.U16 R133, desc[UR22][R4.64] ;  /* 0x0000001604855981 */ /* 0x000362000c1e1500 */
[-C--:B---3--:R-:W-:Y:S01]  /*4320*/  LEA R8, P5, R47, R119.reuse, 0x1 ;  /* 0x000000772f087211 */ /* 0x088fe200078a08ff */
[C---:B------:R-:W-:Y:S01]  /*4330*/  IMAD.X R7, R120.reuse, 0x1, R109, P4 ;  /* 0x0000000178077824 */ /* 0x040fe200020e066d */
[----:B------:R-:W-:Y:S02]  /*4340*/  PRMT R136, RZ, 0x7610, R136 ;  /* 0x00007610ff887816 */ /* 0x000fe40000000088 */
        /* <DEDUP_REMOVED lines=16> */
[----:B------:R-:W5:Y:S01]  /*4450*/  @P5 LDG.E.U16 R137, desc[UR22][R4.64] ;  /* 0x0000001604895981 */ /* 0x000f62000c1e1500 */
        /* <DEDUP_REMOVED lines=8> */
[----:B------:R-:W-:-:S03]  /*44e0*/  LEA R12, P6, R52, R119, 0x1 ;  /* 0x00000077340c7211 */ /* 0x000fc600078c08ff */
[----:B------:R3:W5:Y:S01]  /*44f0*/  @P3 LDG.E.U16 R142, desc[UR22][R8.64] ;  /* 0x00000016088e3981 */ /* 0x000762000c1e1500 */
[-C--:B-1----:R-:W-:Y:S01]  /*4500*/  LEA R10, P3, R53, R119.reuse, 0x1 ;  /* 0x00000077350a7211 */ /* 0x082fe200078608ff */
[C---:B------:R-:W-:Y:S01]  /*4510*/  IMAD.X R13, R120.reuse, 0x1, R115, P6 ;  /* 0x00000001780d7824 */ /* 0x040fe200030e0673 */
[----:B------:R-:W-:Y:S02]  /*4520*/  PRMT R143, RZ, 0x7610, R143 ;  /* 0x00007610ff8f7816 */ /* 0x000fe4000000008f */
[----:B------:R-:W-:Y:S01]  /*4530*/  PRMT R144, RZ, 0x7610, R144 ;  /* 0x00007610ff907816 */ /* 0x000fe20000000090 */
[----:B------:R-:W-:Y:S01]  /*4540*/  IMAD.X R11, R120, 0x1, R116, P3 ;  /* 0x00000001780b7824 */ /* 0x000fe200018e0674 */
[-C--:B0-----:R-:W-:Y:S02]  /*4550*/  LEA R6, P6, R54, R119.reuse, 0x1 ;  /* 0x0000007736067211 */ /* 0x081fe400078c08ff */
[----:B------:R-:W5:Y:S01]  /*4560*/  @P4 LDG.E.U16 R143, desc[UR22][R12.64] ;  /* 0x000000160c8f4981 */ /* 0x000f62000c1e1500 */
[----:B------:R-:W-:-:S03]  /*4570*/  IADD3 R4, P4, PT, R20, R119, RZ ;  /* 0x0000007714047210 */ /* 0x000fc60007f9e0ff */
[----:B------:R0:W5:Y:S01]  /*4580*/  @P5 LDG.E.U16 R144, desc[UR22][R10.64] ;  /* 0x000000160a905981 */ /* 0x000162000c1e1500 */
[----:B---3--:R-:W-:Y:S01]  /*4590*/  LEA R8, P5, R56, R119, 0x1 ;  /* 0x0000007738087211 */ /* 0x008fe200078a08ff */
[C---:B------:R-:W-:Y:S01]  /*45a0*/  IMAD.X R5, R120.reuse, 0x1, R55, P4 ;  /* 0x0000000178057824 */ /* 0x040fe200020e0637 */
[C---:B------:R-:W-:Y:S01]  /*45b0*/  ISETP.GT.AND P3, PT, R3.reuse, RZ, PT ;  /* 0x000000ff0300720c */ /* 0x040fe20003f64270 */
[C---:B------:R-:W-:Y:S01]  /*45c0*/  IMAD.X R7, R120.reuse, 0x1, R117, P6 ;  /* 0x0000000178077824 */ /* 0x040fe200030e0675 */
[C---:B------:R-:W-:Y:S01]  /*45d0*/  ISETP.GT.AND P4, PT, R3.reuse, 0x1e, PT ;  /* 0x0000001e0300780c */ /* 0x040fe20003f84270 */
[----:B------:R-:W-:Y:S01]  /*45e0*/  IMAD.X R9, R120, 0x1, R118, P5 ;  /* 0x0000000178097824 */ /* 0x000fe200028e0676 */
[C---:B------:R-:W-:Y:S02]  /*45f0*/  ISETP.GT.AND P6, PT, R3.reuse, 0x1f, PT ;  /* 0x0000001f0300780c */ /* 0x040fe40003fc4270 */
[----:B------:R-:W-:Y:S01]  /*4600*/  ISETP.GT.AND P5, PT, R3, 0x1, PT ;  /* 0x000000010300780c */ /* 0x000fe20003fa4270 */
[----:B------:R-:W-:Y:S01]  /*4610*/  USHF.L.U32 UR4, UR4, 0x1f, URZ ;  /* 0x0000001f04047899 */ /* 0x000fe200080006ff */
[----:B------:R-:W-:-:S02]  /*4620*/  PRMT R139, RZ, 0x7610, R139 ;  /* 0x00007610ff8b7816 */ /* 0x000fc4000000008b */
[----:B------:R-:W-:Y:S02]  /*4630*/  PRMT R145, RZ, 0x7610, R145 ;  /* 0x00007610ff917816 */ /* 0x000fe40000000091 */
[----:B------:R-:W-:Y:S01]  /*4640*/  PRMT R146, RZ, 0x7610, R146 ;  /* 0x00007610ff927816 */ /* 0x000fe20000000092 */
[----:B0-----:R-:W-:Y:S01]  /*4650*/  @P3 IMAD.MOV.U32 R10, RZ, RZ, R119 ;  /* 0x000000ffff0a3224 */ /* 0x001fe200078e0077 */
[----:B------:R-:W-:Y:S01]  /*4660*/  PRMT R140, RZ, 0x7610, R140 ;  /* 0x00007610ff8c7816 */ /* 0x000fe2000000008c */
[----:B------:R-:W-:Y:S01]  /*4670*/  @P3 IMAD.MOV.U32 R11, RZ, RZ, R120 ;  /* 0x000000ffff0b3224 */ /* 0x000fe200078e0078 */
[----:B------:R-:W5:Y:S01]  /*4680*/  @P4 LDG.E.U16 R145, desc[UR22][R6.64] ;  /* 0x0000001606914981 */ /* 0x000f62000c1e1500 */
[----:B------:R-:W-:-:S03]  /*4690*/  IMAD.U32 R12, RZ, RZ, UR4 ;  /* 0x00000004ff0c7e24 */ /* 0x000fc6000f8e00ff */
[----:B------:R-:W5:Y:S04]  /*46a0*/  @P3 LDG.E.U16 R139, desc[UR22][R10.64] ;  /* 0x000000160a8b3981 */ /* 0x000f68000c1e1500 */
[----:B------:R-:W5:Y:S04]  /*46b0*/  @P6 LDG.E.U16 R146, desc[UR22][R8.64] ;  /* 0x0000001608926981 */ /* 0x000f68000c1e1500 */
[----:B------:R2:W5:Y:S01]  /*46c0*/  @P5 LDG.E.U16 R140, desc[UR22][R4.64] ;  /* 0x00000016048c5981 */ /* 0x000562000c1e1500 */
[----:B------:R-:W0:Y:S01]  /*46d0*/  SYNCS.PHASECHK.TRANS64.TRYWAIT P3, [UR8], R12 ;  /* 0x0000000cff0075a7 */ /* 0x000e220008061108 */
[----:B--2---:R-:W-:-:S02]  /*46e0*/  PRMT R5, R124, 0x5410, R123 ;  /* 0x000054107c057816 */ /* 0x004fc4000000007b */
[----:B----4-:R-:W-:Y:S01]  /*46f0*/  PRMT R6, R121, 0x5410, R122 ;  /* 0x0000541079067816 */ /* 0x010fe2000000007a */
[----:B0-----:R-:W-:Y:S06]  /*4700*/  @!P3 BRA `(.L_x_9) ;  /* 0x0000002400d4b947 */ /* 0x001fec0003800000 */
.L_x_17:
[----:B-----5:R-:W-:Y:S01]  /*4710*/  PRMT R7, R19, 0x5410, R18 ;  /* 0x0000541013077816 */ /* 0x020fe20000000012 */
[C---:B------:R-:W-:Y:S01]  /*4720*/  IMAD.WIDE R78, R38.reuse, 0x2, R78 ;  /* 0x00000002264e7825 */ /* 0x040fe200078e024e */
[----:B------:R-:W-:Y:S02]  /*4730*/  PRMT R8, R15, 0x5410, R14 ;  /* 0x000054100f087816 */ /* 0x000fe4000000000e */
[----:B------:R-:W-:Y:S01]  /*4740*/  PRMT R9, R17, 0x5410, R16 ;  /* 0x0000541011097816 */ /* 0x000fe20000000010 */
[----:B------:R-:W-:Y:S01]  /*4750*/  IMAD.WIDE R82, R38, 0x2, R82 ;  /* 0x0000000226527825 */ /* 0x000fe200078e0252 */
[----:B------:R-:W-:Y:S02]  /*4760*/  PRMT R10, R126, 0x5410, R125 ;  /* 0x000054107e0a7816 */ /* 0x000fe4000000007d */
[----:B------:R-:W-:Y:S01]  /*4770*/  PRMT R11, R128, 0x5410, R127 ;  /* 0x00005410800b7816 */ /* 0x000fe2000000007f */
[----:B------:R-:W-:Y:S01]  /*4780*/  IMAD.WIDE R86, R38, 0x2, R86 ;  /* 0x0000000226567825 */ /* 0x000fe200078e0256 */
[----:B------:R-:W-:-:S02]  /*4790*/  PRMT R12, R130, 0x5410, R129 ;  /* 0x00005410820c7816 */ /* 0x000fc40000000081 */
[----:B------:R-:W-:Y:S01]  /*47a0*/  PRMT R13, R132, 0x5410, R131 ;  /* 0x00005410840d7816 */ /* 0x000fe20000000083 */
[----:B------:R-:W-:Y:S01]  /*47b0*/  IMAD.WIDE R90, R38, 0x2, R90 ;  /* 0x00000002265a7825 */ /* 0x000fe200078e025a */
        /* <DEDUP_REMOVED lines=10> */
[----:B------:R-:W-:Y:S01]  /*4860*/  ISETP.GE.AND P3, PT, R34, R3, PT ;  /* 0x000000032200720c */ /* 0x000fe20003f66270 */
[C---:B------:R-:W-:Y:S01]  /*4870*/  IMAD.WIDE R106, R38.reuse, 0x2, R106 ;  /* 0x00000002266a7825 */ /* 0x040fe200078e026a */
[----:B------:R0:W-:Y:S01]  /*4880*/  STTM.x16 tmem[UR12+0x40], R4 ;  /* 0x00004004000079ed */ /* 0x0001e2000824000c */
[----:B------:R-:W1:Y:S02]  /*4890*/  FENCE.VIEW.ASYNC.T ;  /* 0x00000000000073c6 */ /* 0x000e640000000200 */
[----:B------:R-:W-:-:S04]  /*48a0*/  IMAD.WIDE R80, R38, 0x2, R80 ;  /* 0x0000000226507825 */ /* 0x000fc800078e0250 */
[----:B------:R-:W-:-:S04]  /*48b0*/  IMAD.WIDE R84, R38, 0x2, R84 ;  /* 0x0000000226547825 */ /* 0x000fc800078e0254 */
[----:B------:R-:W-:-:S04]  /*48c0*/  IMAD.WIDE R88, R38, 0x2, R88 ;  /* 0x0000000226587825 */ /* 0x000fc800078e0258 */
[----:B------:R-:W-:-:S04]  /*48d0*/  IMAD.WIDE R92, R38, 0x2, R92 ;  /* 0x00000002265c7825 */ /* 0x000fc800078e025c */
[----:B------:R-:W-:-:S04]  /*48e0*/  IMAD.WIDE R96, R38, 0x2, R96 ;  /* 0x0000000226607825 */ /* 0x000fc800078e0260 */
[----:B------:R-:W-:-:S04]  /*48f0*/  IMAD.WIDE R100, R38, 0x2, R100 ;  /* 0x0000000226647825 */ /* 0x000fc800078e0264 */
[----:B------:R-:W-:-:S04]  /*4900*/  IMAD.WIDE R104, R38, 0x2, R104 ;  /* 0x0000000226687825 */ /* 0x000fc800078e0268 */
[----:B------:R-:W-:Y:S01]  /*4910*/  IMAD.WIDE R76, R38, 0x2, R76 ;  /* 0x00000002264c7825 */ /* 0x000fe200078e024c */
[----:B0-----:R-:W-:Y:S01]  /*4920*/  PRMT R5, RZ, 0x7610, R5 ;  /* 0x00007610ff057816 */ /* 0x001fe20000000005 */
[----:B-1----:R-:W-:Y:S01]  /*4930*/  BAR.SYNC.DEFER_BLOCKING 0x0 ;  /* 0x0000000000007b1d */ /* 0x002fe20000010000 */
[----:B------:R-:W-:Y:S02]  /*4940*/  PRMT R7, RZ, 0x7610, R7 ;  /* 0x00007610ff077816 */ /* 0x000fe40000000007 */
[----:B------:R-:W-:Y:S02]  /*4950*/  PRMT R9, RZ, 0x7610, R9 ;  /* 0x00007610ff097816 */ /* 0x000fe40000000009 */
[----:B------:R-:W-:Y:S02]  /*4960*/  PRMT R11, RZ, 0x7610, R11 ;  /* 0x00007610ff0b7816 */ /* 0x000fe4000000000b */
        /* <DEDUP_REMOVED lines=9> */
[----:B------:R-:W2:Y:S01]  /*4a00*/  @!P3 LDG.E.U16 R5, desc[UR22][R106.64] ;  /* 0x000000166a05b981 */ /* 0x000ea2000c1e1500 */
[----:B------:R-:W-:Y:S02]  /*4a10*/  PRMT R14, RZ, 0x7610, R14 ;  /* 0x00007610ff0e7816 */ /* 0x000fe4000000000e */
[----:B------:R-:W-:Y:S01]  /*4a20*/  PRMT R16, RZ, 0x7610, R16 ;  /* 0x00007610ff107816 */ /* 0x000fe20000000010 */
[----:B------:R-:W3:Y:S01]  /*4a30*/  @!P3 LDG.E.U16 R7, desc[UR22][R102.64] ;  /* 0x000000166607b981 */ /* 0x000ee2000c1e1500 */
[----:B------:R-:W-:-:S03]  /*4a40*/  PRMT R18, RZ, 0x7610, R18 ;  /* 0x00007610ff127816 */ /* 0x000fc60000000012 */
[----:B------:R-:W4:Y:S04]  /*4a50*/  @!P3 LDG.E.U16 R9, desc[UR22][R98.64] ;  /* 0x000000166209b981 */ /* 0x000f28000c1e1500 */
        /* <DEDUP_REMOVED lines=12> */
[----:B------:R-:W4:Y:S01]  /*4b20*/  @!P3 LDG.E.U16 R18, desc[UR22][R76.64] ;  /* 0x000000164c12b981 */ /* 0x000f22000c1e1500 */
[----:B------:R-:W-:Y:S01]  /*4b30*/  BAR.SYNC.DEFER_BLOCKING 0x0 ;  /* 0x0000000000007b1d */ /* 0x000fe20000010000 */
[----:B------:R-:W-:-:S04]  /*4b40*/  ULEA UR8, UR21, UR11, 0x3 ;  /* 0x0000000b15087291 */ /* 0x000fc8000f8e18ff */
[----:B------:R-:W-:Y:S01]  /*4b50*/  UIADD3 UR8, UPT, UPT, UR8, 0x2000, URZ ;  /* 0x0000200008087890 */ /* 0x000fe2000fffe0ff */
[----:B--2---:R0:W-:Y:S04]  /*4b60*/  STS.U16 [R36+UR11+0x1000], R5 ;  /* 0x0010000524007988 */ /* 0x0041e8000800040b */
[----:B---3--:R0:W-:Y:S04]  /*4b70*/  STS.U16 [R36+UR11+0x1200], R7 ;  /* 0x0012000724007988 */ /* 0x0081e8000800040b */
[----:B----4-:R0:W-:Y:S04]  /*4b80*/  STS.U16 [R36+UR11+0x1400], R9 ;  /* 0x0014000924007988 */ /* 0x0101e8000800040b */
[----:B------:R0:W-:Y:S04]  /*4b90*/  STS.U16 [R36+UR11+0x1600], R11 ;  /* 0x0016000b24007988 */ /* 0x0001e8000800040b */
        /* <DEDUP_REMOVED lines=13> */
[----:B-1----:R-:W1:Y:S02]  /*4c70*/  FENCE.VIEW.ASYNC.S ;  /* 0x00000000000073c6 */ /* 0x002e640000000000 */
[----:B-1----:R-:W-:Y:S06]  /*4c80*/  BAR.SYNC.DEFER_BLOCKING 0x0 ;  /* 0x0000000000007b1d */ /* 0x002fec0000010000 */
[----:B------:R-:W-:Y:S05]  /*4c90*/  @P0 BRA `(.L_x_10) ;  /* 0x0000000000340947 */ /* 0x000fea0003800000 */
[----:B------:R-:W-:Y:S01]  /*4ca0*/  UIADD3 UR24, UPT, UPT, UR10, 0x48, URZ ;  /* 0x000000480a187890 */ /* 0x000fe2000fffe0ff */
[----:B------:R-:W-:Y:S01]  /*4cb0*/  UMOV UR16, UR6 ;  /* 0x0000000600107c82 */ /* 0x000fe20008000000 */
[----:B------:R-:W-:Y:S01]  /*4cc0*/  UMOV UR17, 0x80004020 ;  /* 0x8000402000117882 */ /* 0x000fe20000000000 */
[----:B------:R-:W-:Y:S01]  /*4cd0*/  UMOV UR18, 0x0 ;  /* 0x0000000000127882 */ /* 0x000fe20000000000 */
[----:B------:R-:W-:Y:S01]  /*4ce0*/  UMOV UR19, 0x8100010 ;  /* 0x0810001000137882 */ /* 0x000fe20000000000 */
[----:B------:R-:W-:Y:S01]  /*4cf0*/  UMOV UR9, URZ ;  /* 0x000000ff00097c82 */ /* 0x000fe20008000000 */
[----:B------:R-:W-:Y:S01]  /*4d00*/  UMOV UR26, 0x0 ;  /* 0x00000000001a7882 */ /* 0x000fe20000000000 */
[----:B------:R-:W-:Y:S01]  /*4d10*/  UMOV UR27, 0x8100010 ;  /* 0x08100010001b7882 */ /* 0x000fe20000000000 */
[----:B------:R1:W-:Y:S01]  /*4d20*/  UTCHMMA tmem[UR13], gdesc[UR16], tmem[UR10], tmem[UR18], idesc[UR19], UPT ;  /* 0x00ff12100d0079ea */ /* 0x0003e2000b80000a */
[----:B------:R-:W-:Y:S01]  /*4d30*/  UMOV UR4, UR8 ;  /* 0x0000000800047c82 */ /* 0x000fe20008000000 */
[----:B------:R1:W-:Y:S01]  /*4d40*/  UTCHMMA tmem[UR24], gdesc[UR14], tmem[UR10], tmem[UR26], idesc[UR27], UPT ;  /* 0x00ff1a0e180079ea */ /* 0x0003e2000b80000a */
[----:B------:R1:W-:Y:S01]  /*4d50*/  UTCBAR [UR4], URZ ;  /* 0x000000ff040073e9 */ /* 0x0003e200080000ff */
[----:B------:R-:W-:-:S02]  /*4d60*/  NOP ;  /* 0x0000000000007918 */ /* 0x000fc40000000000 */
.L_x_10:
[----:B------:R-:W-:Y:S01]  /*4d70*/  UIADD3 UR21, UPT, UPT, UR21, 0x1, URZ ;  /* 0x0000000115157890 */ /* 0x000fe2000fffe0ff */
[----:B0-----:R-:W-:Y:S01]  /*4d80*/  IMAD.MOV.U32 R4, RZ, RZ, R119 ;  /* 0x000000ffff047224 */ /* 0x001fe200078e0077 */
[----:B------:R-:W-:Y:S01]  /*4d90*/  UIADD3 UR20, UPT, UPT, UR20, -0x1, URZ ;  /* 0xffffffff14147890 */ /* 0x000fe2000fffe0ff */
[----:B------:R-:W-:Y:S01]  /*4da0*/  IMAD.MOV.U32 R5, RZ, RZ, R120 ;  /* 0x000000ffff057224 */ /* 0x000fe200078e0078 */
[----:B------:R-:W-:Y:S01]  /*4db0*/  UISETP.GT.AND UP0, UPT, UR21, 0x1, UPT ;  /* 0x000000011500788c */ /* 0x000fe2000bf04270 */
[----:B------:R-:W-:Y:S02]  /*4dc0*/  VIADD R3, R3, 0xffffffe0 ;  /* 0xffffffe003037836 */ /* 0x000fe40000000000 */
[----:B------:R-:W-:Y:S01]  /*4dd0*/  IMAD.WIDE R4, R35, 0x2, R4 ;  /* 0x0000000223047825 */ /* 0x000fe200078e0204 */
[----:B-1----:R-:W-:Y:S02]  /*4de0*/  USEL UR4, URZ, 0x1, !UP0 ;  /* 0x00000001ff047887 */ /* 0x002fe4000c000000 */
[----:B------:R-:W-:Y:S01]  /*4df0*/  USEL UR21, UR21, URZ, !UP0 ;  /* 0x000000ff15157287 */ /* 0x000fe2000c000000 */
[----:B------:R-:W-:Y:S01]  /*4e00*/  IMAD.MOV.U32 R119, RZ, RZ, R4 ;  /* 0x000000ffff777224 */ /* 0x000fe200078e0004 */
[----:B------:R-:W-:Y:S01]  /*4e10*/  UISETP.NE.U32.AND UP0, UPT, UR20, URZ, UPT ;  /* 0x000000ff1400728c */ /* 0x000fe2000bf05070 */
[----:B------:R-:W-:Y:S01]  /*4e20*/  IMAD.MOV.U32 R120, RZ, RZ, R5 ;  /* 0x000000ffff787224 */ /* 0x000fe200078e0005 */
[----:B------:R-:W-:-:S03]  /*4e30*/  ULOP3.LUT UR9, UR5, UR4, URZ, 0x3c, !UPT ;  /* 0x0000000405097292 */ /* 0x000fc6000f8e3cff */
[----:B------:R-:W-:-:S04]  /*4e40*/  UMOV UR4, UR5 ;  /* 0x0000000500047c82 */ /* 0x000fc80008000000 */
[----:B------:R-:W-:Y:S01]  /*4e50*/  UMOV UR5, UR9 ;  /* 0x0000000900057c82 */ /* 0x000fe20008000000 */
[----:B------:R-:W-:Y:S05]  /*4e60*/  BRA.U UP0, `(.L_x_11) ;  /* 0xffffffed00907547 */ /* 0x000fea000b83ffff */
.L_x_8:
[----:B------:R-:W-:Y:S01]  /*4e70*/  ISETP.GE.AND P0, PT, R33, 0x20, PT ;  /* 0x000000202100780c */ /* 0x000fe20003f06270 */
[----:B------:R-:W0:Y:S01]  /*4e80*/  LDCU UR5, c[0x0][0x3b4] ;  /* 0x00007680ff0577ac */ /* 0x000e220008000800 */
[----:B------:R-:W1:Y:S01]  /*4e90*/  LDCU UR6, c[0x0][0x3b8] ;  /* 0x00007700ff0677ac */ /* 0x000e620008000800 */
[----:B------:R-:W2:Y:S10]  /*4ea0*/  LDCU.128 UR16, c[0x0][0x390] ;  /* 0x00007200ff1077ac */ /* 0x000eb40008000c00 */
[----:B------:R-:W-:Y:S05]  /*4eb0*/  @!P0 BRA `(.L_x_12) ;  /* 0x0000000000108947 */ /* 0x000fea0003800000 */
[----:B------:R-:W-:-:S06]  /*4ec0*/  USHF.L.U32 UR4, UR4, 0x1f, URZ ;  /* 0x0000001f04047899 */ /* 0x000fcc00080006ff */
[----:B------:R-:W-:-:S04]  /*4ed0*/  IMAD.U32 R3, RZ, RZ, UR4 ;  /* 0x00000004ff037e24 */ /* 0x000fc8000f8e00ff */
[----:B------:R-:W3:Y:S02]  /*4ee0*/  SYNCS.PHASECHK.TRANS64.TRYWAIT P0, [UR8], R3 ;  /* 0x00000003ff0075a7 */ /* 0x000ee40008001108 */
[----:B---3--:R-:W-:Y:S05]  /*4ef0*/  @!P0 BRA `(.L_x_13) ;  /* 0x0000001c00e48947 */ /* 0x008fea0003800000 */
.L_x_12:
[----:B------:R-:W-:Y:S01]  /*4f00*/  BAR.SYNC.DEFER_BLOCKING 0x0 ;  /* 0x0000000000007b1d */ /* 0x000fe20000010000 */
[----:B-1----:R-:W-:Y:S01]  /*4f10*/  IMAD R69, R0, UR6, RZ ;  /* 0x0000000600457c24 */ /* 0x002fe2000f8e02ff */
[C---:B--2---:R-:W-:Y:S01]  /*4f20*/  ISETP.GE.AND P0, PT, R2.reuse, UR18, PT ;  /* 0x0000001202007c0c */ /* 0x044fe2000bf06270 */
[----:B0-----:R-:W-:Y:S02]  /*4f30*/  IMAD R3, R2, UR5, RZ ;  /* 0x0000000502037c24 */ /* 0x001fe4000f8e02ff */
[----:B------:R-:W-:Y:S02]  /*4f40*/  VIADD R71, R69, UR6 ;  /* 0x0000000645477c36 */ /* 0x000fe40008000000 */
[C---:B------:R-:W-:Y:S01]  /*4f50*/  VIADD R68, R0.reuse, 0x2 ;  /* 0x0000000200447836 */ /* 0x040fe20000000000 */
[----:B------:R-:W-:Y:S01]  /*4f60*/  LEA R2, P3, R3, UR16, 0x1 ;  /* 0x0000001003027c11 */ /* 0x000fe2000f8608ff */
[----:B------:R-:W-:Y:S02]  /*4f70*/  VIADD R73, R71, UR6 ;  /* 0x0000000647497c36 */ /* 0x000fe40008000000 */
[----:B------:R-:W-:Y:S01]  /*4f80*/  VIADD R70, R0, 0x1 ;  /* 0x0000000100467836 */ /* 0x000fe20000000000 */
[----:B------:R-:W-:Y:S01]  /*4f90*/  ISETP.LT.AND P4, PT, R68, UR19, !P0 ;  /* 0x0000001344007c0c */ /* 0x000fe2000c781270 */
[----:B------:R-:W-:Y:S01]  /*4fa0*/  VIADD R74, R73, UR6 ;  /* 0x00000006494a7c36 */ /* 0x000fe20008000000 */
[----:B------:R-:W-:Y:S01]  /*4fb0*/  LEA.HI.X.SX32 R3, R3, UR17, 0x1, P3 ;  /* 0x0000001103037c11 */ /* 0x000fe200098f0eff */
[----:B------:R-:W-:Y:S01]  /*4fc0*/  VIADD R83, R0, 0x3 ;  /* 0x0000000300537836 */ /* 0x000fe20000000000 */
[----:B------:R-:W-:Y:S01]  /*4fd0*/  ISETP.LT.AND P5, PT, R70, UR19, !P0 ;  /* 0x0000001346007c0c */ /* 0x000fe2000c7a1270 */
[----:B------:R-:W-:Y:S01]  /*4fe0*/  VIADD R75, R74, UR6 ;  /* 0x000000064a4b7c36 */ /* 0x000fe20008000000 */
[-C--:B------:R-:W-:Y:S01]  /*4ff0*/  LEA R68, P3, R69, R2.reuse, 0x1 ;  /* 0x0000000245447211 */ /* 0x080fe200078608ff */
[----:B------:R-:W-:Y:S01]  /*5000*/  VIADD R86, R0, 0x4 ;  /* 0x0000000400567836 */ /* 0x000fe20000000000 */
[-C--:B------:R-:W-:Y:S01]  /*5010*/  LEA R70, P6, R71, R2.reuse, 0x1 ;  /* 0x0000000247467211 */ /* 0x080fe200078c08ff */
[----:B------:R-:W-:Y:S01]  /*5020*/  VIADD R77, R75, UR6 ;  /* 0x000000064b4d7c36 */ /* 0x000fe20008000000 */
[-C--:B------:R-:W-:Y:S01]  /*5030*/  LEA.HI.X.SX32 R69, R69, R3.reuse, 0x1, P3 ;  /* 0x0000000345457211 */ /* 0x080fe200018f0eff */
[----:B------:R-:W0:Y:S02]  /*5040*/  @!P2 SYNCS.CCTL.IV [UR11+0x2000] ;  /* 0x00200000ff00a9b1 */ /* 0x000e24000800000b */
[----:B0-----:R-:W-:Y:S01]  /*5050*/  BAR.SYNC.DEFER_BLOCKING 0x0 ;  /* 0x0000000000007b1d */ /* 0x001fe20000010000 */
[----:B------:R-:W-:Y:S01]  /*5060*/  LEA.HI.X.SX32 R71, R71, R3, 0x1, P6 ;  /* 0x0000000347477211 */ /* 0x000fe200030f0eff */
[----:B------:R-:W-:Y:S01]  /*5070*/  VIADD R79, R77, UR6 ;  /* 0x000000064d4f7c36 */ /* 0x000fe20008000000 */
[----:B------:R-:W-:-:S03]  /*5080*/  LEA R72, P6, R74, R2, 0x1 ;  /* 0x000000024a487211 */ /* 0x000fc600078c08ff */
[----:B------:R-:W-:Y:S01]  /*5090*/  VIADD R81, R79, UR6 ;  /* 0x000000064f517c36 */ /* 0x000fe20008000000 */
[----:B------:R-:W0:Y:S03]  /*50a0*/  LDTM.x64 R4, tmem[UR12] ;  /* 0x0000000c000479ee */ /* 0x000e260008340000 */
[----:B------:R-:W-:Y:S01]  /*50b0*/  VIADD R84, R81, UR6 ;  /* 0x0000000651547c36 */ /* 0x000fe20008000000 */
[----:B------:R-:W1:Y:S01]  /*50c0*/  @!P2 SYNCS.CCTL.IV [UR11+0x2008] ;  /* 0x00200800ff00a9b1 */ /* 0x000e62000800000b */
[----:B------:R-:W-:Y:S01]  /*50d0*/  ISETP.LT.AND P2, PT, R0, UR19, !P0 ;  /* 0x0000001300007c0c */ /* 0x000fe2000c741270 */
[----:B------:R-:W-:Y:S01]  /*50e0*/  NOP ;  /* 0x0000000000007918 */ /* 0x000fe20000000000 */
[----:B0-----:R-:W-:Y:S02]  /*50f0*/  F2FP.F16.F32.PACK_AB R85, R5, R4 ;  /* 0x000000040555723e */ /* 0x001fe400000000ff */
[----:B------:R-:W-:-:S02]  /*5100*/  LEA R4, P3, R73, R2, 0x1 ;  /* 0x0000000249047211 */ /* 0x000fc400078608ff */
[----:B------:R-:W-:Y:S01]  /*5110*/  F2FP.F16.F32.PACK_AB R6, R7, R6 ;  /* 0x000000060706723e */ /* 0x000fe200000000ff */
[----:B------:R-:W-:Y:S01]  /*5120*/  VIADD R7, R0, 0x6 ;  /* 0x0000000600077836 */ /* 0x000fe20000000000 */
[----:B------:R-:W-:-:S05]  /*5130*/  LEA.HI.X.SX32 R5, R73, R3, 0x1, P3 ;  /* 0x0000000349057211 */ /* 0x000fca00018f0eff */
[----:B------:R0:W-:Y:S01]  /*5140*/  @P2 STG.E.U16 desc[UR22][R68.64], R85 ;  /* 0x0000005544002986 */ /* 0x0001e2000c101516 */
[-C--:B------:R-:W-:Y:S02]  /*5150*/  LEA.HI.X.SX32 R73, R74, R3.reuse, 0x1, P6 ;  /* 0x000000034a497211 */ /* 0x080fe400030f0eff */
[-C--:B------:R-:W-:Y:S02]  /*5160*/  LEA R74, P3, R75, R2.reuse, 0x1 ;  /* 0x000000024b4a7211 */ /* 0x080fe400078608ff */
[-C--:B------:R-:W-:Y:S02]  /*5170*/  LEA R76, P6, R77, R2.reuse, 0x1 ;  /* 0x000000024d4c7211 */ /* 0x080fe400078c08ff */
[-C--:B------:R-:W-:Y:S02]  /*5180*/  LEA.HI.X.SX32 R75, R75, R3.reuse, 0x1, P3 ;  /* 0x000000034b4b7211 */ /* 0x080fe400018f0eff */
[----:B------:R-:W-:Y:S02]  /*5190*/  LEA R78, P3, R79, R2, 0x1 ;  /* 0x000000024f4e7211 */ /* 0x000fe400078608ff */
[----:B------:R-:W-:-:S02]  /*51a0*/  LEA.HI.X.SX32 R77, R77, R3, 0x1, P6 ;  /* 0x000000034d4d7211 */ /* 0x000fc400030f0eff */
[-C--:B------:R-:W-:Y:S02]  /*51b0*/  LEA R80, P6, R81, R2.reuse, 0x1 ;  /* 0x0000000251507211 */ /* 0x080fe400078c08ff */
[-C--:B------:R-:W-:Y:S02]  /*51c0*/  LEA.HI.X.SX32 R79, R79, R3.reuse, 0x1, P3 ;  /* 0x000000034f4f7211 */ /* 0x080fe400018f0eff */
[C---:B------:R-:W-:Y:S02]  /*51d0*/  LEA R82, P3, R84.reuse, R2, 0x1 ;  /* 0x0000000254527211 */ /* 0x040fe400078608ff */
[-C--:B------:R-:W-:Y:S02]  /*51e0*/  LEA.HI.X.SX32 R81, R81, R3.reuse, 0x1, P6 ;  /* 0x0000000351517211 */ /* 0x080fe400030f0eff */
[----:B------:R-:W-:Y:S02]  /*51f0*/  ISETP.LT.AND P6, PT, R83, UR19, !P0 ;  /* 0x0000001353007c0c */ /* 0x000fe4000c7c1270 */
[C---:B------:R-:W-:Y:S01]  /*5200*/  LEA.HI.X.SX32 R83, R84.reuse, R3, 0x1, P3 ;  /* 0x0000000354537211 */ /* 0x040fe200018f0eff */
[----:B------:R-:W-:Y:S01]  /*5210*/  VIADD R84, R84, UR6 ;  /* 0x0000000654547c36 */ /* 0x000fe20008000000 */
[----:B------:R-:W-:Y:S01]  /*5220*/  ISETP.LT.AND P3, PT, R86, UR19, !P0 ;  /* 0x0000001356007c0c */ /* 0x000fe2000c761270 */
[----:B------:R-:W-:Y:S01]  /*5230*/  VIADD R86, R0, 0x5 ;  /* 0x0000000500567836 */ /* 0x000fe20000000000 */
[----:B0-----:R-:W-:-:S02]  /*5240*/  PRMT R69, R85, 0x7632, R69 ;  /* 0x0000763255457816 */ /* 0x001fc40000000045 */
[----:B------:R-:W-:Y:S02]  /*5250*/  F2FP.F16.F32.PACK_AB R8, R9, R8 ;  /* 0x000000080908723e */ /* 0x000fe400000000ff */
[----:B------:R-:W-:Y:S01]  /*5260*/  ISETP.LT.AND P2, PT, R86, UR19, !P0 ;  /* 0x0000001356007c0c */ /* 0x000fe2000c741270 */
[----:B------:R-:W-:Y:S01]  /*5270*/  @P5 STG.E.U16 desc[UR22][R70.64], R69 ;  /* 0x0000004546005986 */ /* 0x000fe2000c101516 */
[----:B------:R-:W-:Y:S02]  /*5280*/  PRMT R86, R6, 0x7610, R86 ;  /* 0x0000761006567816 */ /* 0x000fe40000000056 */
[----:B------:R-:W-:Y:S01]  /*5290*/  ISETP.LT.AND P5, PT, R7, UR19, !P0 ;  /* 0x0000001307007c0c */ /* 0x000fe2000c7a1270 */
[C---:B------:R-:W-:Y:S01]  /*52a0*/  VIADD R7, R0.reuse, 0x7 ;  /* 0x0000000700077836 */ /* 0x040fe20000000000 */
[----:B------:R-:W-:Y:S01]  /*52b0*/  F2FP.F16.F32.PACK_AB R10, R11, R10 ;  /* 0x0000000a0b0a723e */ /* 0x000fe200000000ff */
[----:B------:R0:W-:Y:S01]  /*52c0*/  @P4 STG.E.U16 desc[UR22][R4.64], R86 ;  /* 0x0000005604004986 */ /* 0x0001e2000c101516 */
[----:B------:R-:W-:Y:S01]  /*52d0*/  F2FP.F16.F32.PACK_AB R12, R13, R12 ;  /* 0x0000000c0d0c723e */ /* 0x000fe200000000ff */
[----:B------:R-:W-:Y:S01]  /*52e0*/  VIADD R11, R0, 0xe ;  /* 0x0000000e000b7836 */ /* 0x000fe20000000000 */
[----:B------:R-:W-:-:S02]  /*52f0*/  ISETP.LT.AND P4, PT, R7, UR19, !P0 ;  /* 0x0000001307007c0c */ /* 0x000fc4000c781270 */
[----:B------:R-:W-:Y:S02]  /*5300*/  PRMT R7, R8, 0x7632, R7 ;  /* 0x0000763208077816 */ /* 0x000fe40000000007 */
[----:B------:R-:W-:Y:S02]  /*5310*/  PRMT R9, R12, 0x7632, R9 ;  /* 0x000076320c097816 */ /* 0x000fe40000000009 */
[----:B------:R-:W-:Y:S01]  /*5320*/  F2FP.F16.F32.PACK_AB R14, R15, R14 ;  /* 0x0000000e0f0e723e */ /* 0x000fe200000000ff */
[C---:B------:R-:W-:Y:S01]  /*5330*/  VIADD R15, R0.reuse, 0x3e ;  /* 0x0000003e000f7836 */ /* 0x040fe20000000000 */
[----:B------:R-:W-:Y:S01]  /*5340*/  F2FP.F16.F32.PACK_AB R16, R17, R16 ;  /* 0x000000101110723e */ /* 0x000fe200000000ff */
[----:B0-----:R-:W-:Y:S01]  /*5350*/  VIADD R4, R0, 0xa ;  /* 0x0000000a00047836 */ /* 0x001fe20000000000 */
[----:B------:R-:W-:Y:S01]  /*5360*/  PRMT R5, R6, 0x7632, R5 ;  /* 0x0000763206057816 */ /* 0x000fe20000000005 */
[----:B------:R-:W-:Y:S01]  /*5370*/  VIADD R6, R0, 0x8 ;  /* 0x0000000800067836 */ /* 0x000fe20000000000 */
[----:B------:R-:W-:-:S02]  /*5380*/  PRMT R13, R14, 0x7632, R13 ;  /* 0x000076320e0d7816 */ /* 0x000fc4000000000d */
[----:B------:R-:W-:Y:S01]  /*5390*/  F2FP.F16.F32.PACK_AB R18, R19, R18 ;  /* 0x000000121312723e */ /* 0x000fe200000000ff */
[----:B------:R0:W-:Y:S01]  /*53a0*/  @P6 STG.E.U16 desc[UR22][R72.64], R5 ;  /* 0x0000000548006986 */ /* 0x0001e2000c101516 */
[----:B------:R-:W-:Y:S01]  /*53b0*/  ISETP.LT.AND P6, PT, R6, UR19, !P0 ;  /* 0x0000001306007c0c */ /* 0x000fe2000c7c1270 */
[----:B------:R-:W-:Y:S01]  /*53c0*/  VIADD R6, R0, 0x9 ;  /* 0x0000000900067836 */ /* 0x000fe20000000000 */
[----:B------:R-:W-:Y:S01]  /*53d0*/  F2FP.F16.F32.PACK_AB R20, R21, R20 ;  /* 0x000000141514723e */ /* 0x000fe200000000ff */
[----:B------:R-:W-:Y:S01]  /*53e0*/  @P3 STG.E.U16 desc[UR22][R74.64], R8 ;  /* 0x000000084a003986 */ /* 0x000fe2000c101516 */
[----:B------:R-:W-:Y:S02]  /*53f0*/  F2FP.F16.F32.PACK_AB R22, R23, R22 ;  /* 0x000000161716723e */ /* 0x000fe400000000ff */
[----:B------:R-:W-:Y:S01]  /*5400*/  ISETP.LT.AND P3, PT, R6, UR19, !P0 ;  /* 0x0000001306007c0c */ /* 0x000fe2000c761270 */
[----:B------:R2:W-:Y:S01]  /*5410*/  @P2 STG.E.U16 desc[UR22][R76.64], R7 ;  /* 0x000000074c002986 */ /* 0x0005e2000c101516 */
[----:B------:R-:W-:Y:S01]  /*5420*/  ISETP.LT.AND P2, PT, R4, UR19, !P0 ;  /* 0x0000001304007c0c */ /* 0x000fe2000c741270 */
[----:B------:R-:W-:Y:S01]  /*5430*/  VIADD R4, R0, 0xb ;  /* 0x0000000b00047836 */ /* 0x000fe20000000000 */
[----:B------:R-:W-:Y:S01]  /*5440*/  F2FP.F16.F32.PACK_AB R24, R25, R24 ;  /* 0x000000181918723e */ /* 0x000fe200000000ff */
[----:B------:R-:W-:Y:S01]  /*5450*/  @P5 STG.E.U16 desc[UR22][R78.64], R10 ;  /* 0x0000000a4e005986 */ /* 0x000fe2000c101516 */
[----:B0-----:R-:W-:Y:S01]  /*5460*/  PRMT R5, R10, 0x7632, R5 ;  /* 0x000076320a057816 */ /* 0x001fe20000000005 */
[----:B------:R-:W-:Y:S01]  /*5470*/  VIADD R6, R0, 0xc ;  /* 0x0000000c00067836 */ /* 0x000fe20000000000 */
[----:B------:R-:W-:-:S02]  /*5480*/  ISETP.LT.AND P5, PT, R4, UR19, !P0 ;  /* 0x0000001304007c0c */ /* 0x000fc4000c7a1270 */
[----:B------:R-:W-:Y:S01]  /*5490*/  F2FP.F16.F32.PACK_AB R26, R27, R26 ;  /* 0x0000001a1b1a723e */ /* 0x000fe200000000ff */
[----:B------:R0:W-:Y:S01]  /*54a0*/  @P4 STG.E.U16 desc[UR22][R80.64], R5 ;  /* 0x0000000550004986 */ /* 0x0001e2000c101516 */
[----:B------:R-:W-:Y:S01]  /*54b0*/  LEA R4, P4, R84, R2, 0x1 ;  /* 0x0000000254047211 */ /* 0x000fe200078808ff */
[----:B--2---:R-:W-:Y:S01]  /*54c0*/  VIADD R7, R0, 0xd ;  /* 0x0000000d00077836 */ /* 0x004fe20000000000 */
[----:B------:R-:W-:Y:S01]  /*54d0*/  F2FP.F16.F32.PACK_AB R28, R29, R28 ;  /* 0x0000001c1d1c723e */ /* 0x000fe200000000ff */
[----:B------:R-:W-:Y:S01]  /*54e0*/  @P6 STG.E.U16 desc[UR22][R82.64], R12 ;  /* 0x0000000c52006986 */ /* 0x000fe2000c101516 */
[----:B------:R-:W-:Y:S02]  /*54f0*/  F2FP.F16.F32.PACK_AB R30, R31, R30 ;  /* 0x0000001e1f1e723e */ /* 0x000fe400000000ff */
[----:B------:R-:W-:Y:S02]  /*5500*/  F2FP.F16.F32.PACK_AB R32, R33, R32 ;  /* 0x000000202120723e */ /* 0x000fe400000000ff */
[----:B------:R-:W-:-:S02]  /*5510*/  F2FP.F16.F32.PACK_AB R34, R35, R34 ;  /* 0x000000222322723e */ /* 0x000fc400000000ff */
[----:B------:R-:W-:Y:S02]  /*5520*/  F2FP.F16.F32.PACK_AB R36, R37, R36 ;  /* 0x000000242524723e */ /* 0x000fe400000000ff */
[C---:B0-----:R-:W-:Y:S01]  /*5530*/  LEA.HI.X.SX32 R5, R84.reuse, R3, 0x1, P4 ;  /* 0x0000000354057211 */ /* 0x041fe200020f0eff */
[----:B------:R-:W-:Y:S01]  /*5540*/  VIADD R84, R84, UR6 ;  /* 0x0000000654547c36 */ /* 0x000fe20008000000 */
[----:B------:R-:W-:Y:S02]  /*5550*/  ISETP.LT.AND P4, PT, R6, UR19, !P0 ;  /* 0x0000001306007c0c */ /* 0x000fe4000c781270 */
[----:B------:R-:W-:Y:S01]  /*5560*/  F2FP.F16.F32.PACK_AB R38, R39, R38 ;  /* 0x000000262726723e */ /* 0x000fe200000000ff */
[C---:B------:R-:W-:Y:S01]  /*5570*/  VIADD R10, R84.reuse, UR6 ;  /* 0x00000006540a7c36 */ /* 0x040fe20008000000 */
[----:B------:R-:W-:Y:S01]  /*5580*/  LEA R6, P6, R84, R2, 0x1 ;  /* 0x0000000254067211 */ /* 0x000fe200078c08ff */
[----:B------:R0:W-:Y:S01]  /*5590*/  @P3 STG.E.U16 desc[UR22][R4.64], R9 ;  /* 0x0000000904003986 */ /* 0x0001e2000c101516 */
[----:B------:R-:W-:-:S02]  /*55a0*/  ISETP.LT.AND P3, PT, R7, UR19, !P0 ;  /* 0x0000001307007c0c */ /* 0x000fc4000c761270 */
[-C--:B------:R-:W-:Y:S02]  /*55b0*/  LEA.HI.X.SX32 R7, R84, R3.reuse, 0x1, P6 ;  /* 0x0000000354077211 */ /* 0x080fe400030f0eff */
[----:B------:R-:W-:Y:S02]  /*55c0*/  LEA R8, P6, R10, R2, 0x1 ;  /* 0x000000020a087211 */ /* 0x000fe400078c08ff */
[----:B------:R-:W-:Y:S01]  /*55d0*/  F2FP.F16.F32.PACK_AB R40, R41, R40 ;  /* 0x000000282928723e */ /* 0x000fe200000000ff */
[----:B------:R2:W-:Y:S01]  /*55e0*/  @P2 STG.E.U16 desc[UR22][R6.64], R14 ;  /* 0x0000000e06002986 */ /* 0x0005e2000c101516 */
[----:B------:R-:W-:Y:S02]  /*55f0*/  ISETP.LT.AND P2, PT, R11, UR19, !P0 ;  /* 0x000000130b007c0c */ /* 0x000fe4000c741270 */
[----:B------:R-:W-:Y:S01]  /*5600*/  F2FP.F16.F32.PACK_AB R42, R43, R42 ;  /* 0x0000002a2b2a723e */ /* 0x000fe200000000ff */
[----:B0-----:R-:W-:Y:S01]  /*5610*/  VIADD R5, R0, 0xf ;  /* 0x0000000f00057836 */ /* 0x001fe20000000000 */
[C---:B------:R-:W-:Y:S01]  /*5620*/  LEA.HI.X.SX32 R9, R10.reuse, R3, 0x1, P6 ;  /* 0x000000030a097211 */ /* 0x040fe200030f0eff */
[----:B------:R-:W-:Y:S01]  /*5630*/  VIADD R10, R10, UR6 ;  /* 0x000000060a0a7c36 */ /* 0x000fe20008000000 */
[----:B------:R-:W-:-:S02]  /*5640*/  F2FP.F16.F32.PACK_AB R44, R45, R44 ;  /* 0x0000002c2d2c723e */ /* 0x000fc400000000ff */
[----:B------:R-:W-:Y:S01]  /*5650*/  F2FP.F16.F32.PACK_AB R46, R47, R46 ;  /* 0x0000002e2f2e723e */ /* 0x000fe200000000ff */
[C---:B------:R-:W-:Y:S01]  /*5660*/  VIADD R12, R10.reuse, UR6 ;  /* 0x000000060a0c7c36 */ /* 0x040fe20008000000 */
[-C--:B------:R-:W-:Y:S01]  /*5670*/  LEA R4, P6, R10, R2.reuse, 0x1 ;  /* 0x000000020a047211 */ /* 0x080fe200078c08ff */
[----:B------:R0:W-:Y:S01]  /*5680*/  @P5 STG.E.U16 desc[UR22][R8.64], R13 ;  /* 0x0000000d08005986 */ /* 0x0001e2000c101516 */
[----:B------:R-:W-:Y:S01]  /*5690*/  ISETP.LT.AND P5, PT, R5, UR19, !P0 ;  /* 0x0000001305007c0c */ /* 0x000fe2000c7a1270 */
[----:B--2---:R-:W-:Y:S01]  /*56a0*/  VIADD R6, R0, 0x10 ;  /* 0x0000001000067836 */ /* 0x004fe20000000000 */
[-C--:B------:R-:W-:Y:S01]  /*56b0*/  LEA.HI.X.SX32 R5, R10, R3.reuse, 0x1, P6 ;  /* 0x000000030a057211 */ /* 0x080fe200030f0eff */
[----:B------:R-:W-:Y:S01]  /*56c0*/  VIADD R7, R0, 0x11 ;  /* 0x0000001100077836 */ /* 0x000fe20000000000 */
[----:B------:R-:W-:Y:S01]  /*56d0*/  LEA R10, P6, R12, R2, 0x1 ;  /* 0x000000020c0a7211 */ /* 0x000fe200078c08ff */
[----:B------:R-:W-:Y:S01]  /*56e0*/  VIADD R14, R0, 0x3f ;  /* 0x0000003f000e7836 */ /* 0x000fe20000000000 */
[----:B------:R-:W-:Y:S01]  /*56f0*/  F2FP.F16.F32.PACK_AB R48, R49, R48 ;  /* 0x000000303130723e */ /* 0x000fe200000000ff */
[----:B------:R2:W-:Y:S01]  /*5700*/  @P4 STG.E.U16 desc[UR22][R4.64], R16 ;  /* 0x0000001004004986 */ /* 0x0005e2000c101516 */
[C---:B------:R-:W-:Y:S01]  /*5710*/  LEA.HI.X.SX32 R11, R12.reuse, R3, 0x1, P6 ;  /* 0x000000030c0b7211 */ /* 0x040fe200030f0eff */
[----:B------:R-:W-:Y:S01]  /*5720*/  VIADD R12, R12, UR6 ;  /* 0x000000060c0c7c36 */ /* 0x000fe20008000000 */
[----:B------:R-:W-:-:S02]  /*5730*/  ISETP.LT.AND P4, PT, R6, UR19, !P0 ;  /* 0x0000001306007c0c */ /* 0x000fc4000c781270 */
[----:B0-----:R-:W-:Y:S01]  /*5740*/  PRMT R9, R16, 0x7632, R9 ;  /* 0x0000763210097816 */ /* 0x001fe20000000009 */
[C---:B------:R-:W-:Y:S01]  /*5750*/  VIADD R13, R12.reuse, UR6 ;  /* 0x000000060c0d7c36 */ /* 0x040fe20008000000 */
[----:B------:R-:W-:Y:S02]  /*5760*/  LEA R6, P6, R12, R2, 0x1 ;  /* 0x000000020c067211 */ /* 0x000fe400078c08ff */
[----:B------:R-:W-:Y:S01]  /*5770*/  F2FP.F16.F32.PACK_AB R50, R51, R50 ;  /* 0x000000323332723e */ /* 0x000fe200000000ff */
[----:B------:R0:W-:Y:S01]  /*5780*/  @P3 STG.E.U16 desc[UR22][R10.64], R9 ;  /* 0x000000090a003986 */ /* 0x0001e2000c101516 */
[----:B------:R-:W-:Y:S01]  /*5790*/  ISETP.LT.AND P3, PT, R7, UR19, !P0 ;  /* 0x0000001307007c0c */ /* 0x000fe2000c761270 */
[----:B--2---:R-:W-:Y:S01]  /*57a0*/  VIADD R4, R0, 0x12 ;  /* 0x0000001200047836 */ /* 0x004fe20000000000 */
[----:B------:R-:W-:Y:S01]  /*57b0*/  LEA.HI.X.SX32 R7, R12, R3, 0x1, P6 ;  /* 0x000000030c077211 */ /* 0x000fe200030f0eff */
[----:B------:R-:W-:Y:S01]  /*57c0*/  VIADD R5, R0, 0x13 ;  /* 0x0000001300057836 */ /* 0x000fe20000000000 */
[----:B------:R-:W-:-:S02]  /*57d0*/  LEA R8, P6, R13, R2, 0x1 ;  /* 0x000000020d087211 */ /* 0x000fc400078c08ff */
[----:B------:R-:W-:Y:S01]  /*57e0*/  F2FP.F16.F32.PACK_AB R52, R53, R52 ;  /* 0x000000343534723e */ /* 0x000fe200000000ff */
[----:B------:R2:W-:Y:S01]  /*57f0*/  @P2 STG.E.U16 desc[UR22][R6.64], R18 ;  /* 0x0000001206002986 */ /* 0x0005e2000c101516 */
[----:B------:R-:W-:Y:S02]  /*5800*/  ISETP.LT.AND P2, PT, R4, UR19, !P0 ;  /* 0x0000001304007c0c */ /* 0x000fe4000c741270 */
[----:B------:R-:W-:Y:S02]  /*5810*/  F2FP.F16.F32.PACK_AB R54, R55, R54 ;  /* 0x000000363736723e */ /* 0x000fe400000000ff */
[CC--:B0-----:R-:W-:Y:S01]  /*5820*/  LEA.HI.X.SX32 R9, R13.reuse, R3.reuse, 0x1, P6 ;  /* 0x000000030d097211 */ /* 0x0c1fe200030f0eff */
[----:B------:R-:W-:Y:S01]  /*5830*/  VIADD R13, R13, UR6 ;  /* 0x000000060d0d7c36 */ /* 0x000fe20008000000 */
[----:B------:R-:W-:Y:S02]  /*5840*/  PRMT R11, R18, 0x7632, R11 ;  /* 0x00007632120b7816 */ /* 0x000fe4000000000b */
[----:B------:R-:W-:Y:S01]  /*5850*/  F2FP.F16.F32.PACK_AB R56, R57, R56 ;  /* 0x000000383938723e */ /* 0x000fe200000000ff */
[C---:B------:R-:W-:Y:S01]  /*5860*/  VIADD R12, R13.reuse, UR6 ;  /* 0x000000060d0c7c36 */ /* 0x040fe20008000000 */
[-C--:B------:R-:W-:Y:S01]  /*5870*/  LEA R4, P6, R13, R2.reuse, 0x1 ;  /* 0x000000020d047211 */ /* 0x080fe200078c08ff */
[----:B------:R0:W-:Y:S01]  /*5880*/  @P5 STG.E.U16 desc[UR22][R8.64], R11 ;  /* 0x0000000b08005986 */ /* 0x0001e2000c101516 */
[----:B------:R-:W-:Y:S01]  /*5890*/  ISETP.LT.AND P5, PT, R5, UR19, !P0 ;  /* 0x0000001305007c0c */ /* 0x000fe2000c7a1270 */
[C---:B--2---:R-:W-:Y:S01]  /*58a0*/  VIADD R6, R0.reuse, 0x14 ;  /* 0x0000001400067836 */ /* 0x044fe20000000000 */
        /* <DEDUP_REMOVED lines=23> */
[C---:B0-----:R-:W-:Y:S01]  /*5a20*/  LEA.HI.X.SX32 R9, R13.reuse, R3, 0x1, P6 ;  /* 0x000000030d097211 */ /* 0x041fe200030f0eff */
[----:B------:R-:W-:Y:S01]  /*5a30*/  VIADD R13, R13, UR6 ;  /* 0x000000060d0d7c36 */ /* 0x000fe20008000000 */
[----:B------:R-:W-:-:S03]  /*5a40*/  PRMT R11, R22, 0x7632, R11 ;  /* 0x00007632160b7816 */ /* 0x000fc6000000000b */
[C---:B------:R-:W-:Y:S01]  /*5a50*/  VIADD R12, R13.reuse, UR6 ;  /* 0x000000060d0c7c36 */ /* 0x040fe20008000000 */
[-C--:B------:R-:W-:Y:S01]  /*5a60*/  LEA R4, P6, R13, R2.reuse, 0x1 ;  /* 0x000000020d047211 */ /* 0x080fe200078c08ff */
[----:B------:R0:W-:Y:S01]  /*5a70*/  @P5 STG.E.U16 desc[UR22][R8.64], R11 ;  /* 0x0000000b08005986 */ /* 0x0001e2000c101516 */
[----:B------:R-:W-:Y:S01]  /*5a80*/  ISETP.LT.AND P5, PT, R5, UR19, !P0 ;  /* 0x0000001305007c0c */ /* 0x000fe2000c7a1270 */
[C---:B--2---:R-:W-:Y:S01]  /*5a90*/  VIADD R6, R0.reuse, 0x18 ;  /* 0x0000001800067836 */ /* 0x044fe20000000000 */
[----:B------:R-:W-:Y:S01]  /*5aa0*/  LEA.HI.X.SX32 R5, R13, R3, 0x1, P6 ;  /* 0x000000030d057211 */ /* 0x000fe200030f0eff */
[----:B------:R-:W-:Y:S01]  /*5ab0*/  VIADD R7, R0, 0x19 ;  /* 0x0000001900077836 */ /* 0x000fe20000000000 */
[----:B------:R-:W-:-:S03]  /*5ac0*/  LEA R10, P6, R12, R2, 0x1 ;  /* 0x000000020c0a7211 */ /* 0x000fc600078c08ff */
[----:B------:R2:W-:Y:S01]  /*5ad0*/  @P4 STG.E.U16 desc[UR22][R4.64], R24 ;  /* 0x0000001804004986 */ /* 0x0005e2000c101516 */
[----:B------:R-:W-:Y:S02]  /*5ae0*/  ISETP.LT.AND P4, PT, R6, UR19, !P0 ;  /* 0x0000001306007c0c */ /* 0x000fe4000c781270 */
[C---:B0-----:R-:W-:Y:S01]  /*5af0*/  LEA.HI.X.SX32 R11, R12.reuse, R3, 0x1, P6 ;  /* 0x000000030c0b7211 */ /* 0x041fe200030f0eff */
[----:B------:R-:W-:Y:S01]  /*5b00*/  VIADD R12, R12, UR6 ;  /* 0x000000060c0c7c36 */ /* 0x000fe20008000000 */
[----:B------:R-:W-:-:S03]  /*5b10*/  PRMT R9, R24, 0x7632, R9 ;  /* 0x0000763218097816 */ /* 0x000fc60000000009 */
[C---:B------:R-:W-:Y:S01]  /*5b20*/  VIADD R13, R12.reuse, UR6 ;  /* 0x000000060c0d7c36 */ /* 0x040fe20008000000 */
[-C--:B------:R-:W-:Y:S01]  /*5b30*/  LEA R6, P6, R12, R2.reuse, 0x1 ;  /* 0x000000020c067211 */ /* 0x080fe200078c08ff */
[----:B------:R0:W-:Y:S01]  /*5b40*/  @P3 STG.E.U16 desc[UR22][R10.64], R9 ;  /* 0x000000090a003986 */ /* 0x0001e2000c101516 */
[----:B------:R-:W-:Y:S01]  /*5b50*/  ISETP.LT.AND P3, PT, R7, UR19, !P0 ;  /* 0x0000001307007c0c */ /* 0x000fe2000c761270 */
[----:B--2---:R-:W-:Y:S01]  /*5b60*/  VIADD R4, R0, 0x1a ;  /* 0x0000001a00047836 */ /* 0x004fe20000000000 */
        /* <DEDUP_REMOVED lines=221> */
[----:B------:R-:W-:Y:S02]  /*6940*/  LEA.HI.X.SX32 R5, R13, R3, 0x1, P6 ;  /* 0x000000030d057211 */ /* 0x000fe400030f0eff */
[----:B------:R-:W-:Y:S02]  /*6950*/  LEA R10, P6, R12, R2, 0x1 ;  /* 0x000000020c0a7211 */ /* 0x000fe400078c08ff */
[----:B------:R-:W-:Y:S01]  /*6960*/  PRMT R7, R60, 0x7632, R7 ;  /* 0x000076323c077816 */ /* 0x000fe20000000007 */
[----:B------:R2:W-:Y:S01]  /*6970*/  @P4 STG.E.U16 desc[UR22][R4.64], R60 ;  /* 0x0000003c04004986 */ /* 0x0005e2000c101516 */
[----:B------:R-:W-:-:S02]  /*6980*/  ISETP.LT.AND P4, PT, R6, UR19, !P0 ;  /* 0x0000001306007c0c */ /* 0x000fc4000c781270 */
[C---:B0-----:R-:W-:Y:S01]  /*6990*/  LEA.HI.X.SX32 R11, R12.reuse, R3, 0x1, P6 ;  /* 0x000000030c0b7211 */ /* 0x041fe200030f0eff */
[----:B------:R-:W-:Y:S02]  /*69a0*/  VIADD R12, R12, UR6 ;  /* 0x000000060c0c7c36 */ /* 0x000fe40008000000 */
[----:B------:R-:W-:Y:S02]  /*69b0*/  VIADD R9, R0, 0x3d ;  /* 0x0000003d00097836 */ /* 0x000fe40000000000 */
[----:B------:R0:W-:Y:S01]  /*69c0*/  @P3 STG.E.U16 desc[UR22][R10.64], R7 ;  /* 0x000000070a003986 */ /* 0x0001e2000c101516 */
[C---:B------:R-:W-:Y:S01]  /*69d0*/  LEA R6, P3, R12.reuse, R2, 0x1 ;  /* 0x000000020c067211 */ /* 0x040fe200078608ff */
[----:B------:R-:W-:-:S05]  /*69e0*/  VIADD R8, R12, UR6 ;  /* 0x000000060c087c36 */ /* 0x000fca0008000000 */
[----:B--2---:R-:W-:-:S04]  /*69f0*/  LEA R4, P6, R8, R2, 0x1 ;  /* 0x0000000208047211 */ /* 0x004fc800078c08ff */
[-C--:B------:R-:W-:Y:S02]  /*6a00*/  LEA.HI.X.SX32 R5, R8, R3.reuse, 0x1, P6 ;  /* 0x0000000308057211 */ /* 0x080fe400030f0eff */
[----:B0-----:R-:W-:Y:S02]  /*6a10*/  LEA.HI.X.SX32 R7, R12, R3, 0x1, P3 ;  /* 0x000000030c077211 */ /* 0x001fe400018f0eff */
[----:B------:R-:W-:Y:S01]  /*6a20*/  ISETP.LT.AND P3, PT, R9, UR19, !P0 ;  /* 0x0000001309007c0c */ /* 0x000fe2000c761270 */
[----:B------:R-:W-:Y:S02]  /*6a30*/  VIADD R9, R8, UR6 ;  /* 0x0000000608097c36 */ /* 0x000fe40008000000 */
[----:B------:R0:W-:Y:S02]  /*6a40*/  @P2 STG.E.U16 desc[UR22][R6.64], R62 ;  /* 0x0000003e06002986 */ /* 0x0001e4000c101516 */
[C---:B------:R-:W-:Y:S01]  /*6a50*/  VIADD R11, R9.reuse, UR6 ;  /* 0x00000006090b7c36 */ /* 0x040fe20008000000 */
[----:B------:R-:W-:-:S03]  /*6a60*/  LEA R8, P2, R9, R2, 0x1 ;  /* 0x0000000209087211 */ /* 0x000fc600078408ff */
[C---:B------:R-:W-:Y:S01]  /*6a70*/  VIADD R13, R11.reuse, UR6 ;  /* 0x000000060b0d7c36 */ /* 0x040fe20008000000 */
[-C--:B------:R-:W-:Y:S02]  /*6a80*/  LEA R10, P6, R11, R2.reuse, 0x1 ;  /* 0x000000020b0a7211 */ /* 0x080fe400078c08ff */
[-C--:B------:R-:W-:Y:S01]  /*6a90*/  LEA.HI.X.SX32 R9, R9, R3.reuse, 0x1, P2 ;  /* 0x0000000309097211 */ /* 0x080fe200010f0eff */
[----:B------:R-:W-:Y:S01]  /*6aa0*/  VIADD R0, R13, UR6 ;  /* 0x000000060d007c36 */ /* 0x000fe20008000000 */
[----:B------:R-:W-:Y:S02]  /*6ab0*/  LEA.HI.X.SX32 R11, R11, R3, 0x1, P6 ;  /* 0x000000030b0b7211 */ /* 0x000fe400030f0eff */
[----:B------:R-:W-:Y:S02]  /*6ac0*/  LEA R12, P6, R13, R2, 0x1 ;  /* 0x000000020d0c7211 */ /* 0x000fe400078c08ff */
[----:B------:R-:W-:Y:S02]  /*6ad0*/  ISETP.LT.AND P2, PT, R15, UR19, !P0 ;  /* 0x000000130f007c0c */ /* 0x000fe4000c741270 */
[----:B------:R-:W-:-:S02]  /*6ae0*/  ISETP.LT.AND P0, PT, R14, UR19, !P0 ;  /* 0x000000130e007c0c */ /* 0x000fc4000c701270 */
[----:B0-----:R-:W-:Y:S02]  /*6af0*/  PRMT R6, R62, 0x7632, R6 ;  /* 0x000076323e067816 */ /* 0x001fe40000000006 */
[-C--:B------:R-:W-:Y:S02]  /*6b00*/  LEA.HI.X.SX32 R13, R13, R3.reuse, 0x1, P6 ;  /* 0x000000030d0d7211 */ /* 0x080fe400030f0eff */
[C---:B------:R-:W-:Y:S01]  /*6b10*/  LEA R2, P6, R0.reuse, R2, 0x1 ;  /* 0x0000000200027211 */ /* 0x040fe200078c08ff */
[----:B------:R0:W-:Y:S03]  /*6b20*/  @P5 STG.E.U16 desc[UR22][R4.64], R6 ;  /* 0x0000000604005986 */ /* 0x0001e6000c101516 */
[----:B------:R-:W-:Y:S01]  /*6b30*/  LEA.HI.X.SX32 R3, R0, R3, 0x1, P6 ;  /* 0x0000000300037211 */ /* 0x000fe200030f0eff */
[----:B------:R2:W-:Y:S01]  /*6b40*/  @P4 STG.E.U16 desc[UR22][R8.64], R64 ;  /* 0x0000004008004986 */ /* 0x0005e2000c101516 */
[----:B------:R-:W-:-:S02]  /*6b50*/  PRMT R0, R66, 0x7632, R0 ;  /* 0x0000763242007816 */ /* 0x000fc40000000000 */
[----:B0-----:R-:W-:-:S05]  /*6b60*/  PRMT R5, R64, 0x7632, R5 ;  /* 0x0000763240057816 */ /* 0x001fca0000000005 */
[----:B------:R2:W-:Y:S04]  /*6b70*/  @P3 STG.E.U16 desc[UR22][R10.64], R5 ;  /* 0x000000050a003986 */ /* 0x0005e8000c101516 */
[----:B------:R2:W-:Y:S04]  /*6b80*/  @P2 STG.E.U16 desc[UR22][R12.64], R66 ;  /* 0x000000420c002986 */ /* 0x0005e8000c101516 */
[----:B------:R2:W-:Y:S01]  /*6b90*/  @P0 STG.E.U16 desc[UR22][R2.64], R0 ;  /* 0x0000000002000986 */ /* 0x0005e2000c101516 */
[----:B-1----:R-:W-:Y:S06]  /*6ba0*/  BAR.SYNC.DEFER_BLOCKING 0x0 ;  /* 0x0000000000007b1d */ /* 0x002fec0000010000 */
[----:B------:R-:W-:Y:S05]  /*6bb0*/  @P1 BRA `(.L_x_14) ;  /* 0x0000000000a01947 */ /* 0x000fea0003800000 */
[----:B------:R-:W0:Y:S01]  /*6bc0*/  S2UR UR5, SR_CgaCtaId ;  /* 0x00000000000579c3 */ /* 0x000e220000008800 */
[----:B------:R-:W-:Y:S01]  /*6bd0*/  NOP ;  /* 0x0000000000007918 */ /* 0x000fe20000000000 */
[----:B------:R-:W-:Y:S01]  /*6be0*/  UMOV UR4, 0x50 ;  /* 0x0000005000047882 */ /* 0x000fe20000000000 */
[----:B--2---:R-:W-:Y:S02]  /*6bf0*/  IMAD.U32 R0, RZ, RZ, UR10 ;  /* 0x0000000aff007e24 */ /* 0x004fe4000f8e00ff */
[----:B------:R-:W-:Y:S02]  /*6c00*/  IMAD.MOV.U32 R3, RZ, RZ, 0xf ;  /* 0x0000000fff037424 */ /* 0x000fe400078e00ff */
[----:B------:R-:W-:Y:S01]  /*6c10*/  IMAD.MOV.U32 R7, RZ, RZ, 0x1 ;  /* 0x00000001ff077424 */ /* 0x000fe200078e00ff */
[----:B------:R-:W-:-:S04]  /*6c20*/  LOP3.LUT R0, R0, 0xffff, RZ, 0xc0, !PT ;  /* 0x0000ffff00007812 */ /* 0x000fc800078ec0ff */
[----:B------:R-:W-:-:S05]  /*6c30*/  SHF.R.U32.HI R0, RZ, 0x5, R0 ;  /* 0x00000005ff007819 */ /* 0x000fca0000011600 */
[----:B------:R-:W-:Y:S01]  /*6c40*/  VIADD R2, R0, 0x10 ;  /* 0x0000001000027836 */ /* 0x000fe20000000000 */
[----:B------:R-:W-:Y:S01]  /*6c50*/  SHF.L.U32 R0, R3, R0, RZ ;  /* 0x0000000003007219 */ /* 0x000fe200000006ff */
[----:B0-----:R-:W-:-:S03]  /*6c60*/  ULEA UR6, UR5, UR4, 0x18 ;  /* 0x0000000405067291 */ /* 0x001fc6000f8ec0ff */
[----:B------:R-:W-:-:S04]  /*6c70*/  SHF.L.U32 R3, R7, R2, RZ ;  /* 0x0000000207037219 */ /* 0x000fc800000006ff */
[----:B------:R-:W-:Y:S02]  /*6c80*/  LOP3.LUT R0, R3, R0, RZ, 0xfc, !PT ;  /* 0x0000000003007212 */ /* 0x000fe400078efcff */
[----:B------:R-:W0:Y:S02]  /*6c90*/  LDS R5, [UR6] ;  /* 0x00000006ff057984 */ /* 0x000e240008000800 */
[C---:B------:R-:W-:Y:S02]  /*6ca0*/  LOP3.LUT R2, R0.reuse, 0xffff, RZ, 0xc0, !PT ;  /* 0x0000ffff00027812 */ /* 0x040fe400078ec0ff */
[----:B0-----:R-:W-:-:S04]  /*6cb0*/  LOP3.LUT R3, R0, 0xffff, R5, 0x80, !PT ;  /* 0x0000ffff00037812 */ /* 0x001fc800078e8005 */
[----:B------:R-:W-:-:S13]  /*6cc0*/  ISETP.NE.AND P0, PT, R3, R2, PT ;  /* 0x000000020300720c */ /* 0x000fda0003f05270 */
[----:B------:R-:W-:Y:S05]  /*6cd0*/  @P0 BRA `(.L_x_15) ;  /* 0x0000000000500947 */ /* 0x000fea0003800000 */
[----:B------:R-:W-:Y:S02]  /*6ce0*/  SHF.R.U32.HI R5, RZ, 0x10, R5 ;  /* 0x00000010ff057819 */ /* 0x000fe40000011605 */
[----:B------:R-:W-:-:S04]  /*6cf0*/  SHF.R.U32.HI R2, RZ, 0x10, R0 ;  /* 0x00000010ff027819 */ /* 0x000fc80000011600 */
[----:B------:R-:W-:-:S04]  /*6d00*/  LOP3.LUT R5, R5, R2, RZ, 0xc0, !PT ;  /* 0x0000000205057212 */ /* 0x000fc800078ec0ff */
[----:B------:R-:W-:-:S13]  /*6d10*/  ISETP.NE.AND P0, PT, R5, R2, PT ;  /* 0x000000020500720c */ /* 0x000fda0003f05270 */
[----:B------:R-:W-:Y:S05]  /*6d20*/  @P0 BRA `(.L_x_16) ;  /* 0x0000000000300947 */ /* 0x000fea0003800000 */
[----:B------:R-:W-:Y:S01]  /*6d30*/  R2UR UR4, R0 ;  /* 0x00000000000472ca */ /* 0x000fe200000e0000 */
[----:B------:R-:W-:Y:S01]  /*6d40*/  VOTEU.ANY UR5, UPT, PT ;  /* 0x0000000000057886 */ /* 0x000fe200038e0100 */
[----:B------:R-:W0:Y:S01]  /*6d50*/  S2R R0, SR_LANEID ;  /* 0x0000000000007919 */ /* 0x000e220000000000 */
[----:B------:R-:W-:-:S10]  /*6d60*/  UFLO.U32 UR5, UR5 ;  /* 0x00000005000572bd */ /* 0x000fd400080e0000 */
[----:B------:R-:W-:-:S06]  /*6d70*/  ULOP3.LUT UR4, URZ, UR4, URZ, 0x33, !UPT ;  /* 0x00000004ff047292 */ /* 0x000fcc000f8e33ff */
[----:B------:R-:W-:-:S04]  /*6d80*/  IMAD.U32 R2, RZ, RZ, UR4 ;  /* 0x00000004ff027e24 */ /* 0x000fc8000f8e00ff */
[----:B------:R-:W1:Y:S02]  /*6d90*/  REDUX UR7, R2 ;  /* 0x00000000020773c4 */ /* 0x000e640000000000 */
[----:B------:R3:W-:Y:S01]  /*6da0*/  UTCATOMSWS.AND URZ, UR4 ;  /* 0x0000000400ff79e3 */ /* 0x0007e20008000000 */
[----:B0-----:R-:W-:Y:S01]  /*6db0*/  ISETP.EQ.U32.AND P0, PT, R0, UR5, PT ;  /* 0x0000000500007c0c */ /* 0x001fe2000bf02070 */
[----:B-1----:R-:W-:-:S12]  /*6dc0*/  IMAD.U32 R0, RZ, RZ, UR7 ;  /* 0x00000007ff007e24 */ /* 0x002fd8000f8e00ff */
[----:B------:R3:W-:Y:S01]  /*6dd0*/  @P0 ATOMS.AND RZ, [UR6], R0 ;  /* 0x00000000ffff098c */ /* 0x0007e2000a800006 */
[----:B------:R-:W-:Y:S05]  /*6de0*/  BRA `(.L_x_14) ;  /* 0x0000000000147947 */ /* 0x000fea0003800000 */
.L_x_16:
[----:B------:R-:W-:-:S07]  /*6df0*/  MOV R2, 0x6e10 ;  /* 0x00006e1000027802 */ /* 0x000fce0000000f00 */
[----:B------:R-:W-:Y:S05]  /*6e00*/  CALL.REL.NOINC `($__internal_0_$__cuda_sm10x_tcgen05_guardrail_trap_col_being_dealloced_not_returned_by_alloc) ;  /* 0x00000000002c7944 */ /* 0x000fea0003c00000 */
[----:B------:R-:W-:Y:S05]  /*6e10*/  BRA `(.L_x_14) ;  /* 0x0000000000087947 */ /* 0x000fea0003800000 */
.L_x_15:
[----:B------:R-:W-:-:S07]  /*6e20*/  MOV R2, 0x6e40 ;  /* 0x00006e4000027802 */ /* 0x000fce0000000f00 */
[----:B------:R-:W-:Y:S05]  /*6e30*/  CALL.REL.NOINC `($__internal_2_$__cuda_sm10x_tcgen05_guardrail_trap_unallocated_columns_being_dealloced) ;  /* 0x0000000000387944 */ /* 0x000fea0003c00000 */
.L_x_14:
[----:B------:R-:W-:Y:S01]  /*6e40*/  NOP ;  /* 0x0000000000007918 */ /* 0x000fe20000000000 */
[----:B---3--:R-:W-:Y:S05]  /*6e50*/  EXIT ;  /* 0x000000000000794d */ /* 0x008fea0003800000 */
.L_x_9:
[----:B------:R-:W0:Y:S02]  /*6e60*/  SYNCS.PHASECHK.TRANS64.TRYWAIT P3, [UR8], R12 ;  /* 0x0000000cff0075a7 */ /* 0x000e240008061108 */
[----:B0-----:R-:W-:Y:S05]  /*6e70*/  @!P3 BRA `(.L_x_9) ;  /* 0xfffffffc00f8b947 */ /* 0x001fea000383ffff */
[----:B------:R-:W-:Y:S05]  /*6e80*/  BRA `(.L_x_17) ;  /* 0xffffffd800207947 */ /* 0x000fea000383ffff */
.L_x_13:
[----:B------:R-:W3:Y:S02]  /*6e90*/  SYNCS.PHASECHK.TRANS64.TRYWAIT P0, [UR8], R3 ;  /* 0x00000003ff0075a7 */ /* 0x000ee40008001108 */
[----:B---3--:R-:W-:Y:S05]  /*6ea0*/  @!P0 BRA `(.L_x_13) ;  /* 0xfffffffc00f88947 */ /* 0x008fea000383ffff */
[----:B------:R-:W-:Y:S05]  /*6eb0*/  BRA `(.L_x_12) ;  /* 0xffffffe000107947 */ /* 0x000fea000383ffff */
        .weak           $__internal_0_$__cuda_sm10x_tcgen05_guardrail_trap_col_being_dealloced_not_returned_by_alloc
        .type           $__internal_0_$__cuda_sm10x_tcgen05_guardrail_trap_col_being_dealloced_not_returned_by_alloc,@function
        .size           $__internal_0_$__cuda_sm10x_tcgen05_guardrail_trap_col_being_dealloced_not_returned_by_alloc,($__internal_1_$__cuda_sm10x_tcgen05_guardrail_trap_phase_invalid_during_alloc - $__internal_0_$__cuda_sm10x_tcgen05_guardrail_trap_col_being_dealloced_not_returned_by_alloc)
$__internal_0_$__cuda_sm10x_tcgen05_guardrail_trap_col_being_dealloced_not_returned_by_alloc:
[----:B------:R-:W-:Y:S05]  /*6ec0*/  BPT.TRAP 0x1 ;  /* 0x000000040000795c */ /* 0x000fea0000300000 */
[----:B------:R-:W-:-:S04]  /*6ed0*/  IMAD.MOV.U32 R3, RZ, RZ, 0x0 ;  /* 0x00000000ff037424 */ /* 0x000fc800078e00ff */
[----:B------:R-:W-:Y:S05]  /*6ee0*/  RET.REL.NODEC R2 `(matmul_kernel) ;  /* 0xffffff9002447950 */ /* 0x000fea0003c3ffff */
        .weak           $__internal_1_$__cuda_sm10x_tcgen05_guardrail_trap_phase_invalid_during_alloc
        .type           $__internal_1_$__cuda_sm10x_tcgen05_guardrail_trap_phase_invalid_during_alloc,@function
        .size           $__internal_1_$__cuda_sm10x_tcgen05_guardrail_trap_phase_invalid_during_alloc,($__internal_2_$__cuda_sm10x_tcgen05_guardrail_trap_unallocated_columns_being_dealloced - $__internal_1_$__cuda_sm10x_tcgen05_guardrail_trap_phase_invalid_during_alloc)
$__internal_1_$__cuda_sm10x_tcgen05_guardrail_trap_phase_invalid_during_alloc:
[----:B------:R-:W-:Y:S05]  /*6ef0*/  BPT.TRAP 0x1 ;  /* 0x000000040000795c */ /* 0x000fea0000300000 */
[----:B------:R-:W-:-:S04]  /*6f00*/  IMAD.MOV.U32 R3, RZ, RZ, 0x0 ;  /* 0x00000000ff037424 */ /* 0x000fc800078e00ff */
[----:B------:R-:W-:Y:S05]  /*6f10*/  RET.REL.NODEC R2 `(matmul_kernel) ;  /* 0xffffff9002387950 */ /* 0x000fea0003c3ffff */
        .weak           $__internal_2_$__cuda_sm10x_tcgen05_guardrail_trap_unallocated_columns_being_dealloced
        .type           $__internal_2_$__cuda_sm10x_tcgen05_guardrail_trap_unallocated_columns_being_dealloced,@function
        .size           $__internal_2_$__cuda_sm10x_tcgen05_guardrail_trap_unallocated_columns_being_dealloced,(.L_x_21 - $__internal_2_$__cuda_sm10x_tcgen05_guardrail_trap_unallocated_columns_being_dealloced)
$__internal_2_$__cuda_sm10x_tcgen05_guardrail_trap_unallocated_columns_being_dealloced:
[----:B------:R-:W-:Y:S05]  /*6f20*/  BPT.TRAP 0x1 ;  /* 0x000000040000795c */ /* 0x000fea0000300000 */
[----:B------:R-:W-:-:S04]  /*6f30*/  IMAD.MOV.U32 R3, RZ, RZ, 0x0 ;  /* 0x00000000ff037424 */ /* 0x000fc800078e00ff */
[----:B------:R-:W-:Y:S05]  /*6f40*/  RET.REL.NODEC R2 `(matmul_kernel) ;  /* 0xffffff90022c7950 */ /* 0x000fea0003c3ffff */
.L_x_18:
[----:B------:R-:W-:-:S00]  /*6f50*/  BRA `(.L_x_18) ;  /* 0xfffffffc00fc7947 */ /* 0x000fc0000383ffff */
[----:B------:R-:W-:-:S00]  /*6f60*/  NOP ;  /* 0x0000000000007918 */ /* 0x000fc00000000000 */
        /* <DEDUP_REMOVED lines=9> */
.L_x_21:


//--------------------- .nv.shared.matmul_kernel  --------------------------
	.section	.nv.shared.matmul_kernel,"aw",@nobits
	.sectionflags	@""
	.align	16
	.zero		1024


//--------------------- .nv.shared.reserved.0     --------------------------
	.section	.nv.shared.reserved.0,"aw",@nobits
	.align	8
	.weak		__nv_reservedSMEM_offset_0_alias
	.size		__nv_reservedSMEM_offset_0_alias, 0, 64
	.other		__nv_reservedSMEM_offset_0_alias,@"STO_CUDA_RESERVED_SHARED STV_DEFAULT"
__nv_reservedSMEM_offset_0_alias:
	.zero		0
.nv.shared.reserved.0:
	.zero		64
	.weak		__nv_reservedSMEM_allocation_phase
	.type		__nv_reservedSMEM_allocation_phase,@object
	.size		__nv_reservedSMEM_allocation_phase,(.L_0 - __nv_reservedSMEM_allocation_phase)
__nv_reservedSMEM_allocation_phase:
	.zero		1
.L_0:
	.zero		7
	.weak		__nv_reservedSMEM_devtool_atexit_pc
	.type		__nv_reservedSMEM_devtool_atexit_pc,@object
	.size		__nv_reservedSMEM_devtool_atexit_pc,(__nv_reservedSMEM_allocation_mask - __nv_reservedSMEM_devtool_atexit_pc)
__nv_reservedSMEM_devtool_atexit_pc:
	.zero		8
	.weak		__nv_reservedSMEM_allocation_mask
	.type		__nv_reservedSMEM_allocation_mask,@object
	.size		__nv_reservedSMEM_allocation_mask,(.L_2 - __nv_reservedSMEM_allocation_mask)
__nv_reservedSMEM_allocation_mask:
	.zero		4
.L_2:


//--------------------- .nv.constant0.matmul_kernel --------------------------
	.section	.nv.constant0.matmul_kernel,"a",@progbits
	.sectionflags	@""
	.align	4
.nv.constant0.matmul_kernel:
	.zero		976


//--------------------- SYMBOLS --------------------------

	.type		.nv.reservedSmem.offset0,@object
	.size		.nv.reservedSmem.offset0,0x4
	.type		.nv.reservedSmem.cap,@object
	.size		.nv.reservedSmem.cap,0x4
